//
// Generated by NVIDIA NVVM Compiler
//
// Compiler Build ID: CL-36424714
// Cuda compilation tools, release 13.0, V13.0.88
// Based on NVVM 20.0.0
//

.version 9.0
.target sm_100
.address_size 64

	// .globl	_Z12FindLocalMiniPiS_S_S_
// _ZZ12FindLocalMiniPiS_S_S_E20thread_level_mininum has been demoted
// _ZZ12FindLocalMiniPiS_S_S_E26thread_level_mininum_index has been demoted

.visible .entry _Z12FindLocalMiniPiS_S_S_(
	.param .u32 _Z12FindLocalMiniPiS_S_S__param_0,
	.param .u64 .ptr .align 1 _Z12FindLocalMiniPiS_S_S__param_1,
	.param .u64 .ptr .align 1 _Z12FindLocalMiniPiS_S_S__param_2,
	.param .u64 .ptr .align 1 _Z12FindLocalMiniPiS_S_S__param_3,
	.param .u64 .ptr .align 1 _Z12FindLocalMiniPiS_S_S__param_4
)
{
	.reg .pred 	%p<15>;
	.reg .b32 	%r<83>;
	.reg .b64 	%rd<16>;
	// demoted variable
	.shared .align 4 .b8 _ZZ12FindLocalMiniPiS_S_S_E20thread_level_mininum[4096];
	// demoted variable
	.shared .align 4 .b8 _ZZ12FindLocalMiniPiS_S_S_E26thread_level_mininum_index[4096];
	ld.param.u32 	%r44, [_Z12FindLocalMiniPiS_S_S__param_0];
	ld.param.u64 	%rd5, [_Z12FindLocalMiniPiS_S_S__param_1];
	ld.param.u64 	%rd6, [_Z12FindLocalMiniPiS_S_S__param_2];
	ld.param.u64 	%rd7, [_Z12FindLocalMiniPiS_S_S__param_3];
	ld.param.u64 	%rd8, [_Z12FindLocalMiniPiS_S_S__param_4];
	mov.u32 	%r1, %ctaid.x;
	mov.u32 	%r2, %tid.x;
	mov.u32 	%r3, %ntid.x;
	mad.lo.s32 	%r71, %r3, %r1, %r2;
	shl.b32 	%r45, %r2, 2;
	mov.u32 	%r46, _ZZ12FindLocalMiniPiS_S_S_E20thread_level_mininum;
	add.s32 	%r5, %r46, %r45;
	mov.b32 	%r47, 1000000;
	st.shared.u32 	[%r5], %r47;
	mov.u32 	%r48, _ZZ12FindLocalMiniPiS_S_S_E26thread_level_mininum_index;
	add.s32 	%r6, %r48, %r45;
	mov.b32 	%r49, -1;
	st.shared.u32 	[%r6], %r49;
	setp.ge.s32 	%p1, %r71, %r44;
	@%p1 bra 	$L__BB0_6;
	mov.u32 	%r51, %nctaid.x;
	mul.lo.s32 	%r7, %r3, %r51;
	cvta.to.global.u64 	%rd1, %rd5;
	cvta.to.global.u64 	%rd2, %rd6;
	mov.b32 	%r70, 1000000;
$L__BB0_2:
	mul.wide.s32 	%rd9, %r71, 4;
	add.s64 	%rd10, %rd1, %rd9;
	ld.global.u32 	%r52, [%rd10];
	setp.ne.s32 	%p2, %r52, 0;
	@%p2 bra 	$L__BB0_5;
	add.s64 	%rd12, %rd2, %rd9;
	ld.global.u32 	%r10, [%rd12];
	setp.ge.s32 	%p3, %r10, %r70;
	@%p3 bra 	$L__BB0_5;
	st.shared.u32 	[%r5], %r10;
	st.shared.u32 	[%r6], %r71;
	mov.u32 	%r70, %r10;
$L__BB0_5:
	add.s32 	%r71, %r71, %r7;
	setp.lt.s32 	%p4, %r71, %r44;
	@%p4 bra 	$L__BB0_2;
$L__BB0_6:
	bar.sync 	0;
	setp.ne.s32 	%p5, %r2, 0;
	@%p5 bra 	$L__BB0_23;
	cvta.to.global.u64 	%rd13, %rd7;
	mul.wide.u32 	%rd14, %r1, 4;
	add.s64 	%rd3, %rd13, %rd14;
	mov.b32 	%r54, 1000000;
	st.global.u32 	[%rd3], %r54;
	cvta.to.global.u64 	%rd15, %rd8;
	add.s64 	%rd4, %rd15, %rd14;
	mov.b32 	%r55, -1;
	st.global.u32 	[%rd4], %r55;
	and.b32  	%r13, %r3, 3;
	setp.lt.u32 	%p6, %r3, 4;
	mov.b32 	%r79, 0;
	@%p6 bra 	$L__BB0_18;
	and.b32  	%r79, %r3, 2044;
	add.s32 	%r74, %r46, 8;
	add.s32 	%r73, %r48, 8;
	and.b32  	%r60, %r3, -4;
	neg.s32 	%r75, %r60;
$L__BB0_9:
	ld.shared.u32 	%r19, [%r74+-8];
	ld.global.u32 	%r77, [%rd3];
	setp.ge.s32 	%p7, %r19, %r77;
	@%p7 bra 	$L__BB0_11;
	st.global.u32 	[%rd3], %r19;
	ld.shared.u32 	%r61, [%r73+-8];
	st.global.u32 	[%rd4], %r61;
	ld.global.u32 	%r77, [%rd3];
$L__BB0_11:
	ld.shared.u32 	%r23, [%r74+-4];
	setp.ge.s32 	%p8, %r23, %r77;
	@%p8 bra 	$L__BB0_13;
	st.global.u32 	[%rd3], %r23;
	ld.shared.u32 	%r62, [%r73+-4];
	st.global.u32 	[%rd4], %r62;
	ld.global.u32 	%r77, [%rd3];
$L__BB0_13:
	ld.shared.u32 	%r26, [%r74];
	setp.ge.s32 	%p9, %r26, %r77;
	@%p9 bra 	$L__BB0_15;
	st.global.u32 	[%rd3], %r26;
	ld.shared.u32 	%r63, [%r73];
	st.global.u32 	[%rd4], %r63;
	ld.global.u32 	%r77, [%rd3];
$L__BB0_15:
	ld.shared.u32 	%r29, [%r74+4];
	setp.ge.s32 	%p10, %r29, %r77;
	@%p10 bra 	$L__BB0_17;
	st.global.u32 	[%rd3], %r29;
	ld.shared.u32 	%r64, [%r73+4];
	st.global.u32 	[%rd4], %r64;
$L__BB0_17:
	add.s32 	%r75, %r75, 4;
	add.s32 	%r74, %r74, 16;
	add.s32 	%r73, %r73, 16;
	setp.ne.s32 	%p11, %r75, 0;
	@%p11 bra 	$L__BB0_9;
$L__BB0_18:
	setp.eq.s32 	%p12, %r13, 0;
	@%p12 bra 	$L__BB0_23;
	shl.b32 	%r65, %r79, 2;
	add.s32 	%r82, %r48, %r65;
	add.s32 	%r81, %r46, %r65;
	neg.s32 	%r80, %r13;
$L__BB0_20:
	.pragma "nounroll";
	ld.shared.u32 	%r40, [%r81];
	ld.global.u32 	%r68, [%rd3];
	setp.ge.s32 	%p13, %r40, %r68;
	@%p13 bra 	$L__BB0_22;
	st.global.u32 	[%rd3], %r40;
	ld.shared.u32 	%r69, [%r82];
	st.global.u32 	[%rd4], %r69;
$L__BB0_22:
	add.s32 	%r82, %r82, 4;
	add.s32 	%r81, %r81, 4;
	add.s32 	%r80, %r80, 1;
	setp.ne.s32 	%p14, %r80, 0;
	@%p14 bra 	$L__BB0_20;
$L__BB0_23:
	ret;

}
	// .globl	_Z15UpdateGlobalMinPiS_S_S_S_
.visible .entry _Z15UpdateGlobalMinPiS_S_S_S_(
	.param .u64 .ptr .align 1 _Z15UpdateGlobalMinPiS_S_S_S__param_0,
	.param .u64 .ptr .align 1 _Z15UpdateGlobalMinPiS_S_S_S__param_1,
	.param .u64 .ptr .align 1 _Z15UpdateGlobalMinPiS_S_S_S__param_2,
	.param .u64 .ptr .align 1 _Z15UpdateGlobalMinPiS_S_S_S__param_3,
	.param .u64 .ptr .align 1 _Z15UpdateGlobalMinPiS_S_S_S__param_4
)
{
	.reg .pred 	%p<11>;
	.reg .b32 	%r<62>;
	.reg .b64 	%rd<30>;

	ld.param.u64 	%rd18, [_Z15UpdateGlobalMinPiS_S_S_S__param_0];
	ld.param.u64 	%rd19, [_Z15UpdateGlobalMinPiS_S_S_S__param_1];
	ld.param.u64 	%rd20, [_Z15UpdateGlobalMinPiS_S_S_S__param_2];
	ld.param.u64 	%rd21, [_Z15UpdateGlobalMinPiS_S_S_S__param_3];
	ld.param.u64 	%rd17, [_Z15UpdateGlobalMinPiS_S_S_S__param_4];
	cvta.to.global.u64 	%rd1, %rd21;
	cvta.to.global.u64 	%rd2, %rd20;
	cvta.to.global.u64 	%rd3, %rd19;
	cvta.to.global.u64 	%rd4, %rd18;
	mov.u32 	%r37, %ctaid.x;
	mov.u32 	%r38, %tid.x;
	mov.u32 	%r1, %nctaid.x;
	or.b32  	%r39, %r37, %r38;
	setp.ne.s32 	%p1, %r39, 0;
	@%p1 bra 	$L__BB1_18;
	mov.b32 	%r42, 1000000;
	st.global.u32 	[%rd4], %r42;
	mov.b32 	%r49, -1;
	st.global.u32 	[%rd3], %r49;
	and.b32  	%r2, %r1, 3;
	setp.lt.u32 	%p2, %r1, 4;
	mov.b32 	%r57, 0;
	@%p2 bra 	$L__BB1_12;
	and.b32  	%r57, %r1, 2147483644;
	and.b32  	%r44, %r1, -4;
	neg.s32 	%r47, %r44;
	add.s64 	%rd27, %rd2, 8;
	add.s64 	%rd26, %rd1, 8;
	mov.b32 	%r49, -1;
$L__BB1_3:
	ld.global.u32 	%r7, [%rd27+-8];
	ld.global.u32 	%r52, [%rd4];
	setp.ge.s32 	%p3, %r7, %r52;
	@%p3 bra 	$L__BB1_5;
	st.global.u32 	[%rd4], %r7;
	ld.global.u32 	%r49, [%rd26+-8];
	st.global.u32 	[%rd3], %r49;
	ld.global.u32 	%r52, [%rd4];
$L__BB1_5:
	ld.global.u32 	%r13, [%rd27+-4];
	setp.ge.s32 	%p4, %r13, %r52;
	@%p4 bra 	$L__BB1_7;
	st.global.u32 	[%rd4], %r13;
	ld.global.u32 	%r49, [%rd26+-4];
	st.global.u32 	[%rd3], %r49;
	ld.global.u32 	%r52, [%rd4];
$L__BB1_7:
	ld.global.u32 	%r18, [%rd27];
	setp.ge.s32 	%p5, %r18, %r52;
	@%p5 bra 	$L__BB1_9;
	st.global.u32 	[%rd4], %r18;
	ld.global.u32 	%r49, [%rd26];
	st.global.u32 	[%rd3], %r49;
	ld.global.u32 	%r52, [%rd4];
$L__BB1_9:
	ld.global.u32 	%r23, [%rd27+4];
	setp.ge.s32 	%p6, %r23, %r52;
	@%p6 bra 	$L__BB1_11;
	st.global.u32 	[%rd4], %r23;
	ld.global.u32 	%r49, [%rd26+4];
	st.global.u32 	[%rd3], %r49;
$L__BB1_11:
	add.s32 	%r47, %r47, 4;
	add.s64 	%rd27, %rd27, 16;
	add.s64 	%rd26, %rd26, 16;
	setp.ne.s32 	%p7, %r47, 0;
	@%p7 bra 	$L__BB1_3;
$L__BB1_12:
	setp.eq.s32 	%p8, %r2, 0;
	@%p8 bra 	$L__BB1_17;
	mul.wide.u32 	%rd22, %r57, 4;
	add.s64 	%rd29, %rd1, %rd22;
	add.s64 	%rd28, %rd2, %rd22;
	neg.s32 	%r58, %r2;
$L__BB1_14:
	.pragma "nounroll";
	ld.global.u32 	%r32, [%rd28];
	ld.global.u32 	%r45, [%rd4];
	setp.ge.s32 	%p9, %r32, %r45;
	@%p9 bra 	$L__BB1_16;
	st.global.u32 	[%rd4], %r32;
	ld.global.u32 	%r49, [%rd29];
	st.global.u32 	[%rd3], %r49;
$L__BB1_16:
	add.s64 	%rd29, %rd29, 4;
	add.s64 	%rd28, %rd28, 4;
	add.s32 	%r58, %r58, 1;
	setp.ne.s32 	%p10, %r58, 0;
	@%p10 bra 	$L__BB1_14;
$L__BB1_17:
	cvta.to.global.u64 	%rd23, %rd17;
	mul.wide.s32 	%rd24, %r49, 4;
	add.s64 	%rd25, %rd23, %rd24;
	mov.b32 	%r46, 1;
	st.global.u32 	[%rd25], %r46;
$L__BB1_18:
	ret;

}
	// .globl	_Z10UpdatePathiPiS_S_S_S_S_
.visible .entry _Z10UpdatePathiPiS_S_S_S_S_(
	.param .u32 _Z10UpdatePathiPiS_S_S_S_S__param_0,
	.param .u64 .ptr .align 1 _Z10UpdatePathiPiS_S_S_S_S__param_1,
	.param .u64 .ptr .align 1 _Z10UpdatePathiPiS_S_S_S_S__param_2,
	.param .u64 .ptr .align 1 _Z10UpdatePathiPiS_S_S_S_S__param_3,
	.param .u64 .ptr .align 1 _Z10UpdatePathiPiS_S_S_S_S__param_4,
	.param .u64 .ptr .align 1 _Z10UpdatePathiPiS_S_S_S_S__param_5,
	.param .u64 .ptr .align 1 _Z10UpdatePathiPiS_S_S_S_S__param_6
)
{
	.reg .pred 	%p<5>;
	.reg .b32 	%r<19>;
	.reg .b64 	%rd<21>;

	ld.param.u32 	%r7, [_Z10UpdatePathiPiS_S_S_S_S__param_0];
	ld.param.u64 	%rd8, [_Z10UpdatePathiPiS_S_S_S_S__param_1];
	ld.param.u64 	%rd9, [_Z10UpdatePathiPiS_S_S_S_S__param_2];
	ld.param.u64 	%rd10, [_Z10UpdatePathiPiS_S_S_S_S__param_3];
	ld.param.u64 	%rd11, [_Z10UpdatePathiPiS_S_S_S_S__param_4];
	ld.param.u64 	%rd12, [_Z10UpdatePathiPiS_S_S_S_S__param_5];
	ld.param.u64 	%rd13, [_Z10UpdatePathiPiS_S_S_S_S__param_6];
	cvta.to.global.u64 	%rd1, %rd13;
	mov.u32 	%r1, %ntid.x;
	mov.u32 	%r8, %ctaid.x;
	mov.u32 	%r9, %tid.x;
	mad.lo.s32 	%r18, %r1, %r8, %r9;
	setp.ge.s32 	%p1, %r18, %r7;
	@%p1 bra 	$L__BB2_6;
	mov.u32 	%r10, %nctaid.x;
	mul.lo.s32 	%r3, %r1, %r10;
	cvta.to.global.u64 	%rd2, %rd9;
	cvta.to.global.u64 	%rd3, %rd12;
	cvta.to.global.u64 	%rd4, %rd8;
	cvta.to.global.u64 	%rd5, %rd10;
	cvta.to.global.u64 	%rd6, %rd11;
$L__BB2_2:
	mul.wide.s32 	%rd14, %r18, 4;
	add.s64 	%rd15, %rd2, %rd14;
	ld.global.u32 	%r11, [%rd15];
	setp.ne.s32 	%p2, %r11, 0;
	@%p2 bra 	$L__BB2_5;
	ld.global.u32 	%r12, [%rd3];
	ld.global.u32 	%r13, [%rd1];
	mad.lo.s32 	%r14, %r13, %r7, %r18;
	mul.wide.s32 	%rd16, %r14, 4;
	add.s64 	%rd17, %rd4, %rd16;
	ld.global.u32 	%r15, [%rd17];
	add.s32 	%r5, %r15, %r12;
	add.s64 	%rd7, %rd5, %rd14;
	ld.global.u32 	%r16, [%rd7];
	setp.ge.s32 	%p3, %r5, %r16;
	@%p3 bra 	$L__BB2_5;
	st.global.u32 	[%rd7], %r5;
	ld.global.u32 	%r17, [%rd1];
	add.s64 	%rd20, %rd6, %rd14;
	st.global.u32 	[%rd20], %r17;
$L__BB2_5:
	add.s32 	%r18, %r18, %r3;
	setp.lt.s32 	%p4, %r18, %r7;
	@%p4 bra 	$L__BB2_2;
$L__BB2_6:
	ret;

}


// ===== COMPILED SASS (sm_100) =====

	.target	sm_100

	.elftype	@"ET_EXEC"


//--------------------- .note.nv.tkinfo           --------------------------
	.section	.note.nv.tkinfo,"",@"SHT_NOTE"
	.sectionflags	@"SHF_NOTE_NV_TKINFO"
	.tkinfo
        /*0018*/ 	.word	0x00000002
        /*0030*/ 	.string	""
        /*0030*/ 	.string	"ptxas"
        /*0030*/ 	.string	"Cuda compilation tools, release 13.0, V13.0.88"
        /*0030*/ 	.string	"Build cuda_13.0.r13.0/compiler.36424714_0"
        /*0030*/ 	.string	"-arch sm_100 -m 64 "



//--------------------- .note.nv.cuinfo           --------------------------
	.section	.note.nv.cuinfo,"",@"SHT_NOTE"
	.sectionflags	@"SHF_NOTE_NV_CUINFO"
        /*0018*/ 	.short	0x0002
        /*001a*/ 	.short	0x0064
        /*001c*/ 	.short	0x0082
	.zero		2


//--------------------- .nv.info                  --------------------------
	.section	.nv.info,"",@"SHT_CUDA_INFO"
	.align	4


	//----- nvinfo : EIATTR_REGCOUNT
	.align		4
        /*0000*/ 	.byte	0x04, 0x2f
        /*0002*/ 	.short	(.L_1 - .L_0)
	.align		4
.L_0:
        /*0004*/ 	.word	index@(_Z12FindLocalMiniPiS_S_S_)
        /*0008*/ 	.word	0x00000014


	//----- nvinfo : EIATTR_FRAME_SIZE
	.align		4
.L_1:
        /*000c*/ 	.byte	0x04, 0x11
        /*000e*/ 	.short	(.L_3 - .L_2)
	.align		4
.L_2:
        /*0010*/ 	.word	index@(_Z12FindLocalMiniPiS_S_S_)
        /*0014*/ 	.word	0x00000000


	//----- nvinfo : EIATTR_REGCOUNT
	.align		4
.L_3:
        /*0018*/ 	.byte	0x04, 0x2f
        /*001a*/ 	.short	(.L_5 - .L_4)
	.align		4
.L_4:
        /*001c*/ 	.word	index@(_Z15UpdateGlobalMinPiS_S_S_S_)
        /*0020*/ 	.word	0x00000016


	//----- nvinfo : EIATTR_FRAME_SIZE
	.align		4
.L_5:
        /*0024*/ 	.byte	0x04, 0x11
        /*0026*/ 	.short	(.L_7 - .L_6)
	.align		4
.L_6:
        /*0028*/ 	.word	index@(_Z15UpdateGlobalMinPiS_S_S_S_)
        /*002c*/ 	.word	0x00000000


	//----- nvinfo : EIATTR_REGCOUNT
	.align		4
.L_7:
        /*0030*/ 	.byte	0x04, 0x2f
        /*0032*/ 	.short	(.L_9 - .L_8)
	.align		4
.L_8:
        /*0034*/ 	.word	index@(_Z10UpdatePathiPiS_S_S_S_S_)
        /*0038*/ 	.word	0x00000016


	//----- nvinfo : EIATTR_FRAME_SIZE
	.align		4
.L_9:
        /*003c*/ 	.byte	0x04, 0x11
        /*003e*/ 	.short	(.L_11 - .L_10)
	.align		4
.L_10:
        /*0040*/ 	.word	index@(_Z10UpdatePathiPiS_S_S_S_S_)
        /*0044*/ 	.word	0x00000000


	//----- nvinfo : EIATTR_MIN_STACK_SIZE
	.align		4
.L_11:
        /*0048*/ 	.byte	0x04, 0x12
        /*004a*/ 	.short	(.L_13 - .L_12)
	.align		4
.L_12:
        /*004c*/ 	.word	index@(_Z10UpdatePathiPiS_S_S_S_S_)
        /*0050*/ 	.word	0x00000000


	//----- nvinfo : EIATTR_MIN_STACK_SIZE
	.align		4
.L_13:
        /*0054*/ 	.byte	0x04, 0x12
        /*0056*/ 	.short	(.L_15 - .L_14)
	.align		4
.L_14:
        /*0058*/ 	.word	index@(_Z15UpdateGlobalMinPiS_S_S_S_)
        /*005c*/ 	.word	0x00000000


	//----- nvinfo : EIATTR_MIN_STACK_SIZE
	.align		4
.L_15:
        /*0060*/ 	.byte	0x04, 0x12
        /*0062*/ 	.short	(.L_17 - .L_16)
	.align		4
.L_16:
        /*0064*/ 	.word	index@(_Z12FindLocalMiniPiS_S_S_)
        /*0068*/ 	.word	0x00000000
.L_17:


//--------------------- .nv.compat                --------------------------
	.section	.nv.compat,"",@"SHT_CUDA_COMPAT_INFO"
	.align	4
        /*0000*/ 	.byte	0x02, 0x09, 0x00, 0x00, 0x02, 0x02, 0x01, 0x00, 0x02, 0x05, 0x05, 0x00, 0x03, 0x07, 0x01, 0x01
        /*0010*/ 	.byte	0x02, 0x03, 0x00, 0x00, 0x02, 0x06, 0x01, 0x00, 0x04, 0x0b, 0x08, 0x00, 0x09, 0x00, 0x00, 0x00
        /*0020*/ 	.byte	0x00, 0x00, 0x00, 0x00


//--------------------- .nv.info._Z10UpdatePathiPiS_S_S_S_S_ --------------------------
	.section	.nv.info._Z10UpdatePathiPiS_S_S_S_S_,"",@"SHT_CUDA_INFO"
	.sectionflags	@""
	.align	4


	//----- nvinfo : EIATTR_CUDA_API_VERSION
	.align		4
        /*0000*/ 	.byte	0x04, 0x37
        /*0002*/ 	.short	(.L_19 - .L_18)
.L_18:
        /*0004*/ 	.word	0x00000082


	//----- nvinfo : EIATTR_KPARAM_INFO
	.align		4
.L_19:
        /*0008*/ 	.byte	0x04, 0x17
        /*000a*/ 	.short	(.L_21 - .L_20)
.L_20:
        /*000c*/ 	.word	0x00000000
        /*0010*/ 	.short	0x0006
        /*0012*/ 	.short	0x0030
        /*0014*/ 	.byte	0x00, 0xf5, 0x21, 0x00


	//----- nvinfo : EIATTR_KPARAM_INFO
	.align		4
.L_21:
        /*0018*/ 	.byte	0x04, 0x17
        /*001a*/ 	.short	(.L_23 - .L_22)
.L_22:
        /*001c*/ 	.word	0x00000000
        /*0020*/ 	.short	0x0005
        /*0022*/ 	.short	0x0028
        /*0024*/ 	.byte	0x00, 0xf5, 0x21, 0x00


	//----- nvinfo : EIATTR_KPARAM_INFO
	.align		4
.L_23:
        /*0028*/ 	.byte	0x04, 0x17
        /*002a*/ 	.short	(.L_25 - .L_24)
.L_24:
        /*002c*/ 	.word	0x00000000
        /*0030*/ 	.short	0x0004
        /*0032*/ 	.short	0x0020
        /*0034*/ 	.byte	0x00, 0xf5, 0x21, 0x00


	//----- nvinfo : EIATTR_KPARAM_INFO
	.align		4
.L_25:
        /*0038*/ 	.byte	0x04, 0x17
        /*003a*/ 	.short	(.L_27 - .L_26)
.L_26:
        /*003c*/ 	.word	0x00000000
        /*0040*/ 	.short	0x0003
        /*0042*/ 	.short	0x0018
        /*0044*/ 	.byte	0x00, 0xf5, 0x21, 0x00


	//----- nvinfo : EIATTR_KPARAM_INFO
	.align		4
.L_27:
        /*0048*/ 	.byte	0x04, 0x17
        /*004a*/ 	.short	(.L_29 - .L_28)
.L_28:
        /*004c*/ 	.word	0x00000000
        /*0050*/ 	.short	0x0002
        /*0052*/ 	.short	0x0010
        /*0054*/ 	.byte	0x00, 0xf5, 0x21, 0x00


	//----- nvinfo : EIATTR_KPARAM_INFO
	.align		4
.L_29:
        /*0058*/ 	.byte	0x04, 0x17
        /*005a*/ 	.short	(.L_31 - .L_30)
.L_30:
        /*005c*/ 	.word	0x00000000
        /*0060*/ 	.short	0x0001
        /*0062*/ 	.short	0x0008
        /*0064*/ 	.byte	0x00, 0xf5, 0x21, 0x00


	//----- nvinfo : EIATTR_KPARAM_INFO
	.align		4
.L_31:
        /*0068*/ 	.byte	0x04, 0x17
        /*006a*/ 	.short	(.L_33 - .L_32)
.L_32:
        /*006c*/ 	.word	0x00000000
        /*0070*/ 	.short	0x0000
        /*0072*/ 	.short	0x0000
        /*0074*/ 	.byte	0x00, 0xf0, 0x11, 0x00


	//----- nvinfo : EIATTR_SPARSE_MMA_MASK
	.align		4
.L_33:
        /*0078*/ 	.byte	0x03, 0x50
        /*007a*/ 	.short	0x0000


	//----- nvinfo : EIATTR_MAXREG_COUNT
	.align		4
        /*007c*/ 	.byte	0x03, 0x1b
        /*007e*/ 	.short	0x00ff


	//----- nvinfo : EIATTR_MERCURY_ISA_VERSION
	.align		4
        /*0080*/ 	.byte	0x03, 0x5f
        /*0082*/ 	.short	0x0101


	//----- nvinfo : EIATTR_VRC_CTA_INIT_COUNT
	.align		4
        /*0084*/ 	.byte	0x02, 0x4a
	.zero		1
	.zero		1


	//----- nvinfo : EIATTR_EXIT_INSTR_OFFSETS
	.align		4
        /*0088*/ 	.byte	0x04, 0x1c
        /*008a*/ 	.short	(.L_35 - .L_34)


	//   ....[0]....
.L_34:
        /*008c*/ 	.word	0x00000070


	//   ....[1]....
        /*0090*/ 	.word	0x00000290


	//----- nvinfo : EIATTR_CRS_STACK_SIZE
	.align		4
.L_35:
        /*0094*/ 	.byte	0x04, 0x1e
        /*0096*/ 	.short	(.L_37 - .L_36)
.L_36:
        /*0098*/ 	.word	0x00000000


	//----- nvinfo : EIATTR_CBANK_PARAM_SIZE
	.align		4
.L_37:
        /*009c*/ 	.byte	0x03, 0x19
        /*009e*/ 	.short	0x0038


	//----- nvinfo : EIATTR_PARAM_CBANK
	.align		4
        /*00a0*/ 	.byte	0x04, 0x0a
        /*00a2*/ 	.short	(.L_39 - .L_38)
	.align		4
.L_38:
        /*00a4*/ 	.word	index@(.nv.constant0._Z10UpdatePathiPiS_S_S_S_S_)
        /*00a8*/ 	.short	0x0380
        /*00aa*/ 	.short	0x0038


	//----- nvinfo : EIATTR_SW_WAR
	.align		4
.L_39:
        /*00ac*/ 	.byte	0x04, 0x36
        /*00ae*/ 	.short	(.L_41 - .L_40)
.L_40:
        /*00b0*/ 	.word	0x00000008
.L_41:


//--------------------- .nv.info._Z15UpdateGlobalMinPiS_S_S_S_ --------------------------
	.section	.nv.info._Z15UpdateGlobalMinPiS_S_S_S_,"",@"SHT_CUDA_INFO"
	.sectionflags	@""
	.align	4


	//----- nvinfo : EIATTR_CUDA_API_VERSION
	.align		4
        /*0000*/ 	.byte	0x04, 0x37
        /*0002*/ 	.short	(.L_43 - .L_42)
.L_42:
        /*0004*/ 	.word	0x00000082


	//----- nvinfo : EIATTR_KPARAM_INFO
	.align		4
.L_43:
        /*0008*/ 	.byte	0x04, 0x17
        /*000a*/ 	.short	(.L_45 - .L_44)
.L_44:
        /*000c*/ 	.word	0x00000000
        /*0010*/ 	.short	0x0004
        /*0012*/ 	.short	0x0020
        /*0014*/ 	.byte	0x00, 0xf5, 0x21, 0x00


	//----- nvinfo : EIATTR_KPARAM_INFO
	.align		4
.L_45:
        /*0018*/ 	.byte	0x04, 0x17
        /*001a*/ 	.short	(.L_47 - .L_46)
.L_46:
        /*001c*/ 	.word	0x00000000
        /*0020*/ 	.short	0x0003
        /*0022*/ 	.short	0x0018
        /*0024*/ 	.byte	0x00, 0xf5, 0x21, 0x00


	//----- nvinfo : EIATTR_KPARAM_INFO
	.align		4
.L_47:
        /*0028*/ 	.byte	0x04, 0x17
        /*002a*/ 	.short	(.L_49 - .L_48)
.L_48:
        /*002c*/ 	.word	0x00000000
        /*0030*/ 	.short	0x0002
        /*0032*/ 	.short	0x0010
        /*0034*/ 	.byte	0x00, 0xf5, 0x21, 0x00


	//----- nvinfo : EIATTR_KPARAM_INFO
	.align		4
.L_49:
        /*0038*/ 	.byte	0x04, 0x17
        /*003a*/ 	.short	(.L_51 - .L_50)
.L_50:
        /*003c*/ 	.word	0x00000000
        /*0040*/ 	.short	0x0001
        /*0042*/ 	.short	0x0008
        /*0044*/ 	.byte	0x00, 0xf5, 0x21, 0x00


	//----- nvinfo : EIATTR_KPARAM_INFO
	.align		4
.L_51:
        /*0048*/ 	.byte	0x04, 0x17
        /*004a*/ 	.short	(.L_53 - .L_52)
.L_52:
        /*004c*/ 	.word	0x00000000
        /*0050*/ 	.short	0x0000
        /*0052*/ 	.short	0x0000
        /*0054*/ 	.byte	0x00, 0xf5, 0x21, 0x00


	//----- nvinfo : EIATTR_SPARSE_MMA_MASK
	.align		4
.L_53:
        /*0058*/ 	.byte	0x03, 0x50
        /*005a*/ 	.short	0x0000


	//----- nvinfo : EIATTR_MAXREG_COUNT
	.align		4
        /*005c*/ 	.byte	0x03, 0x1b
        /*005e*/ 	.short	0x00ff


	//----- nvinfo : EIATTR_MERCURY_ISA_VERSION
	.align		4
        /*0060*/ 	.byte	0x03, 0x5f
        /*0062*/ 	.short	0x0101


	//----- nvinfo : EIATTR_VRC_CTA_INIT_COUNT
	.align		4
        /*0064*/ 	.byte	0x02, 0x4a
	.zero		1
	.zero		1


	//----- nvinfo : EIATTR_EXIT_INSTR_OFFSETS
	.align		4
        /*0068*/ 	.byte	0x04, 0x1c
        /*006a*/ 	.short	(.L_55 - .L_54)


	//   ....[0]....
.L_54:
        /*006c*/ 	.word	0x00000050


	//   ....[1]....
        /*0070*/ 	.word	0x000005f0


	//----- nvinfo : EIATTR_CBANK_PARAM_SIZE
	.align		4
.L_55:
        /*0074*/ 	.byte	0x03, 0x19
        /*0076*/ 	.short	0x0028


	//----- nvinfo : EIATTR_PARAM_CBANK
	.align		4
        /*0078*/ 	.byte	0x04, 0x0a
        /*007a*/ 	.short	(.L_57 - .L_56)
	.align		4
.L_56:
        /*007c*/ 	.word	index@(.nv.constant0._Z15UpdateGlobalMinPiS_S_S_S_)
        /*0080*/ 	.short	0x0380
        /*0082*/ 	.short	0x0028


	//----- nvinfo : EIATTR_SW_WAR
	.align		4
.L_57:
        /*0084*/ 	.byte	0x04, 0x36
        /*0086*/ 	.short	(.L_59 - .L_58)
.L_58:
        /*0088*/ 	.word	0x00000008
.L_59:


//--------------------- .nv.info._Z12FindLocalMiniPiS_S_S_ --------------------------
	.section	.nv.info._Z12FindLocalMiniPiS_S_S_,"",@"SHT_CUDA_INFO"
	.sectionflags	@""
	.align	4


	//----- nvinfo : EIATTR_CUDA_API_VERSION
	.align		4
        /*0000*/ 	.byte	0x04, 0x37
        /*0002*/ 	.short	(.L_61 - .L_60)
.L_60:
        /*0004*/ 	.word	0x00000082


	//----- nvinfo : EIATTR_KPARAM_INFO
	.align		4
.L_61:
        /*0008*/ 	.byte	0x04, 0x17
        /*000a*/ 	.short	(.L_63 - .L_62)
.L_62:
        /*000c*/ 	.word	0x00000000
        /*0010*/ 	.short	0x0004
        /*0012*/ 	.short	0x0020
        /*0014*/ 	.byte	0x00, 0xf5, 0x21, 0x00


	//----- nvinfo : EIATTR_KPARAM_INFO
	.align		4
.L_63:
        /*0018*/ 	.byte	0x04, 0x17
        /*001a*/ 	.short	(.L_65 - .L_64)
.L_64:
        /*001c*/ 	.word	0x00000000
        /*0020*/ 	.short	0x0003
        /*0022*/ 	.short	0x0018
        /*0024*/ 	.byte	0x00, 0xf5, 0x21, 0x00


	//----- nvinfo : EIATTR_KPARAM_INFO
	.align		4
.L_65:
        /*0028*/ 	.byte	0x04, 0x17
        /*002a*/ 	.short	(.L_67 - .L_66)
.L_66:
        /*002c*/ 	.word	0x00000000
        /*0030*/ 	.short	0x0002
        /*0032*/ 	.short	0x0010
        /*0034*/ 	.byte	0x00, 0xf5, 0x21, 0x00


	//----- nvinfo : EIATTR_KPARAM_INFO
	.align		4
.L_67:
        /*0038*/ 	.byte	0x04, 0x17
        /*003a*/ 	.short	(.L_69 - .L_68)
.L_68:
        /*003c*/ 	.word	0x00000000
        /*0040*/ 	.short	0x0001
        /*0042*/ 	.short	0x0008
        /*0044*/ 	.byte	0x00, 0xf5, 0x21, 0x00


	//----- nvinfo : EIATTR_KPARAM_INFO
	.align		4
.L_69:
        /*0048*/ 	.byte	0x04, 0x17
        /*004a*/ 	.short	(.L_71 - .L_70)
.L_70:
        /*004c*/ 	.word	0x00000000
        /*0050*/ 	.short	0x0000
        /*0052*/ 	.short	0x0000
        /*0054*/ 	.byte	0x00, 0xf0, 0x11, 0x00


	//----- nvinfo : EIATTR_SPARSE_MMA_MASK
	.align		4
.L_71:
        /*0058*/ 	.byte	0x03, 0x50
        /*005a*/ 	.short	0x0000


	//----- nvinfo : EIATTR_MAXREG_COUNT
	.align		4
        /*005c*/ 	.byte	0x03, 0x1b
        /*005e*/ 	.short	0x00ff


	//----- nvinfo : EIATTR_NUM_BARRIERS
	.align		4
        /*0060*/ 	.byte	0x02, 0x4c
        /*0062*/ 	.byte	0x01
	.zero		1


	//----- nvinfo : EIATTR_MERCURY_ISA_VERSION
	.align		4
        /*0064*/ 	.byte	0x03, 0x5f
        /*0066*/ 	.short	0x0101


	//----- nvinfo : EIATTR_VRC_CTA_INIT_COUNT
	.align		4
        /*0068*/ 	.byte	0x02, 0x4a
	.zero		1
	.zero		1


	//----- nvinfo : EIATTR_EXIT_INSTR_OFFSETS
	.align		4
        /*006c*/ 	.byte	0x04, 0x1c
        /*006e*/ 	.short	(.L_73 - .L_72)


	//   ....[0]....
.L_72:
        /*0070*/ 	.word	0x000002d0


	//   ....[1]....
        /*0074*/ 	.word	0x00000f80


	//   ....[2]....
        /*0078*/ 	.word	0x00001070


	//----- nvinfo : EIATTR_CRS_STACK_SIZE
	.align		4
.L_73:
        /*007c*/ 	.byte	0x04, 0x1e
        /*007e*/ 	.short	(.L_75 - .L_74)
.L_74:
        /*0080*/ 	.word	0x00000000


	//----- nvinfo : EIATTR_CBANK_PARAM_SIZE
	.align		4
.L_75:
        /*0084*/ 	.byte	0x03, 0x19
        /*0086*/ 	.short	0x0028


	//----- nvinfo : EIATTR_PARAM_CBANK
	.align		4
        /*0088*/ 	.byte	0x04, 0x0a
        /*008a*/ 	.short	(.L_77 - .L_76)
	.align		4
.L_76:
        /*008c*/ 	.word	index@(.nv.constant0._Z12FindLocalMiniPiS_S_S_)
        /*0090*/ 	.short	0x0380
        /*0092*/ 	.short	0x0028


	//----- nvinfo : EIATTR_SW_WAR
	.align		4
.L_77:
        /*0094*/ 	.byte	0x04, 0x36
        /*0096*/ 	.short	(.L_79 - .L_78)
.L_78:
        /*0098*/ 	.word	0x00000008
.L_79:


//--------------------- .nv.callgraph             --------------------------
	.section	.nv.callgraph,"",@"SHT_CUDA_CALLGRAPH"
	.align	4
	.sectionentsize	8
	.align		4
        /*0000*/ 	.word	0x00000000
	.align		4
        /*0004*/ 	.word	0xffffffff
	.align		4
        /*0008*/ 	.word	0x00000000
	.align		4
        /*000c*/ 	.word	0xfffffffe
	.align		4
        /*0010*/ 	.word	0x00000000
	.align		4
        /*0014*/ 	.word	0xfffffffd
	.align		4
        /*0018*/ 	.word	0x00000000
	.align		4
        /*001c*/ 	.word	0xfffffffc


//--------------------- .text._Z10UpdatePathiPiS_S_S_S_S_ --------------------------
	.section	.text._Z10UpdatePathiPiS_S_S_S_S_,"ax",@progbits
	.align	128
        .global         _Z10UpdatePathiPiS_S_S_S_S_
        .type           _Z10UpdatePathiPiS_S_S_S_S_,@function
        .size           _Z10UpdatePathiPiS_S_S_S_S_,(.L_x_21 - _Z10UpdatePathiPiS_S_S_S_S_)
        .other          _Z10UpdatePathiPiS_S_S_S_S_,@"STO_CUDA_ENTRY STV_DEFAULT"
_Z10UpdatePathiPiS_S_S_S_S_:
.text._Z10UpdatePathiPiS_S_S_S_S_:
[----:B------:R-:W-:Y:S01]  /*0000*/  LDC R1, c[0x0][0x37c] ;  /* 0x0000df00ff017b82 */ /* 0x000fe20000000800 */
[----:B------:R-:W0:Y:S01]  /*0010*/  S2R R0, SR_CTAID.X ;  /* 0x0000000000007919 */ /* 0x000e220000002500 */
[----:B------:R-:W0:Y:S01]  /*0020*/  LDCU UR4, c[0x0][0x360] ;  /* 0x00006c00ff0477ac */ /* 0x000e220008000800 */
[----:B------:R-:W0:Y:S01]  /*0030*/  S2R R3, SR_TID.X ;  /* 0x0000000000037919 */ /* 0x000e220000002100 */
[----:B------:R-:W1:Y:S01]  /*0040*/  LDCU UR5, c[0x0][0x380] ;  /* 0x00007000ff0577ac */ /* 0x000e620008000800 */
[----:B0-----:R-:W-:-:S05]  /*0050*/  IMAD R0, R0, UR4, R3 ;  /* 0x0000000400007c24 */ /* 0x001fca000f8e0203 */
[----:B-1----:R-:W-:-:S13]  /*0060*/  ISETP.GE.AND P0, PT, R0, UR5, PT ;  /* 0x0000000500007c0c */ /* 0x002fda000bf06270 */
[----:B------:R-:W-:Y:S05]  /*0070*/  @P0 EXIT ;  /* 0x000000000000094d */ /* 0x000fea0003800000 */
[----:B------:R-:W0:Y:S01]  /*0080*/  LDC.64 R2, c[0x0][0x390] ;  /* 0x0000e400ff027b82 */ /* 0x000e220000000a00 */
[----:B------:R-:W1:Y:S01]  /*0090*/  LDCU UR5, c[0x0][0x370] ;  /* 0x00006e00ff0577ac */ /* 0x000e620008000800 */
[----:B------:R-:W2:Y:S06]  /*00a0*/  LDCU.64 UR6, c[0x0][0x358] ;  /* 0x00006b00ff0677ac */ /* 0x000eac0008000a00 */
[----:B------:R-:W3:Y:S01]  /*00b0*/  LDC.64 R4, c[0x0][0x388] ;  /* 0x0000e200ff047b82 */ /* 0x000ee20000000a00 */
[----:B------:R-:W4:Y:S07]  /*00c0*/  LDCU UR8, c[0x0][0x380] ;  /* 0x00007000ff0877ac */ /* 0x000f2e0008000800 */
[----:B------:R-:W0:Y:S01]  /*00d0*/  LDC.64 R6, c[0x0][0x398] ;  /* 0x0000e600ff067b82 */ /* 0x000e220000000a00 */
[----:B-1----:R-:W-:-:S07]  /*00e0*/  UIMAD UR4, UR4, UR5, URZ ;  /* 0x00000005040472a4 */ /* 0x002fce000f8e02ff */
[----:B--2---:R-:W1:Y:S05]  /*00f0*/  LDC.64 R8, c[0x0][0x3a0] ;  /* 0x0000e800ff087b82 */ /* 0x004e6a0000000a00 */
.L_x_2:
[----:B0-----:R-:W-:-:S06]  /*0100*/  IMAD.WIDE R10, R0, 0x4, R2 ;  /* 0x00000004000a7825 */ /* 0x001fcc00078e0202 */
[----:B------:R-:W2:Y:S01]  /*0110*/  LDG.E R10, desc[UR6][R10.64] ;  /* 0x000000060a0a7981 */ /* 0x000ea2000c1e1900 */
[----:B------:R-:W-:Y:S01]  /*0120*/  BSSY.RECONVERGENT B0, `(.L_x_0) ;  /* 0x0000013000007945 */ /* 0x000fe20003800200 */
[----:B--2---:R-:W-:-:S13]  /*0130*/  ISETP.NE.AND P0, PT, R10, RZ, PT ;  /* 0x000000ff0a00720c */ /* 0x004fda0003f05270 */
[----:B------:R-:W-:Y:S05]  /*0140*/  @P0 BRA `(.L_x_1) ;  /* 0x0000000000400947 */ /* 0x000fea0003800000 */
[----:B------:R-:W0:Y:S02]  /*0150*/  LDC.64 R10, c[0x0][0x3b0] ;  /* 0x0000ec00ff0a7b82 */ /* 0x000e240000000a00 */
[----:B0-----:R-:W4:Y:S06]  /*0160*/  LDG.E R15, desc[UR6][R10.64] ;  /* 0x000000060a0f7981 */ /* 0x001f2c000c1e1900 */
[----:B------:R-:W0:Y:S01]  /*0170*/  LDC.64 R12, c[0x0][0x3a8] ;  /* 0x0000ea00ff0c7b82 */ /* 0x000e220000000a00 */
[----:B------:R-:W-:-:S05]  /*0180*/  IMAD.WIDE R16, R0, 0x4, R6 ;  /* 0x0000000400107825 */ /* 0x000fca00078e0206 */
[----:B------:R-:W2:Y:S04]  /*0190*/  LDG.E R18, desc[UR6][R16.64] ;  /* 0x0000000610127981 */ /* 0x000ea8000c1e1900 */
[----:B0-----:R-:W5:Y:S01]  /*01a0*/  LDG.E R12, desc[UR6][R12.64] ;  /* 0x000000060c0c7981 */ /* 0x001f62000c1e1900 */
[----:B----4-:R-:W-:-:S04]  /*01b0*/  IMAD R15, R15, UR8, R0 ;  /* 0x000000080f0f7c24 */ /* 0x010fc8000f8e0200 */
[----:B---3--:R-:W-:-:S06]  /*01c0*/  IMAD.WIDE R14, R15, 0x4, R4 ;  /* 0x000000040f0e7825 */ /* 0x008fcc00078e0204 */
[----:B------:R-:W5:Y:S02]  /*01d0*/  LDG.E R15, desc[UR6][R14.64] ;  /* 0x000000060e0f7981 */ /* 0x000f64000c1e1900 */
[----:B-----5:R-:W-:-:S04]  /*01e0*/  IADD3 R19, PT, PT, R12, R15, RZ ;  /* 0x0000000f0c137210 */ /* 0x020fc80007ffe0ff */
[----:B--2---:R-:W-:-:S13]  /*01f0*/  ISETP.GE.AND P0, PT, R19, R18, PT ;  /* 0x000000121300720c */ /* 0x004fda0003f06270 */
[----:B------:R-:W-:Y:S05]  /*0200*/  @P0 BRA `(.L_x_1) ;  /* 0x0000000000100947 */ /* 0x000fea0003800000 */
[----:B------:R0:W-:Y:S04]  /*0210*/  STG.E desc[UR6][R16.64], R19 ;  /* 0x0000001310007986 */ /* 0x0001e8000c101906 */
[----:B------:R-:W2:Y:S01]  /*0220*/  LDG.E R11, desc[UR6][R10.64] ;  /* 0x000000060a0b7981 */ /* 0x000ea2000c1e1900 */
[----:B-1----:R-:W-:-:S05]  /*0230*/  IMAD.WIDE R12, R0, 0x4, R8 ;  /* 0x00000004000c7825 */ /* 0x002fca00078e0208 */
[----:B--2---:R0:W-:Y:S02]  /*0240*/  STG.E desc[UR6][R12.64], R11 ;  /* 0x0000000b0c007986 */ /* 0x0041e4000c101906 */
.L_x_1:
[----:B----4-:R-:W-:Y:S05]  /*0250*/  BSYNC.RECONVERGENT B0 ;  /* 0x0000000000007941 */ /* 0x010fea0003800200 */
.L_x_0:
[----:B------:R-:W-:-:S04]  /*0260*/  IADD3 R0, PT, PT, R0, UR4, RZ ;  /* 0x0000000400007c10 */ /* 0x000fc8000fffe0ff */
[----:B------:R-:W-:-:S13]  /*0270*/  ISETP.GE.AND P0, PT, R0, UR8, PT ;  /* 0x0000000800007c0c */ /* 0x000fda000bf06270 */
[----:B------:R-:W-:Y:S05]  /*0280*/  @!P0 BRA `(.L_x_2) ;  /* 0xfffffffc009c8947 */ /* 0x000fea000383ffff */
[----:B------:R-:W-:Y:S05]  /*0290*/  EXIT ;  /* 0x000000000000794d */ /* 0x000fea0003800000 */
.L_x_3:
[----:B------:R-:W-:-:S00]  /*02a0*/  BRA `(.L_x_3) ;  /* 0xfffffffc00fc7947 */ /* 0x000fc0000383ffff */
[----:B------:R-:W-:-:S00]  /*02b0*/  NOP ;  /* 0x0000000000007918 */ /* 0x000fc00000000000 */
        /* <DEDUP_REMOVED lines=12> */
.L_x_21:


//--------------------- .text._Z15UpdateGlobalMinPiS_S_S_S_ --------------------------
	.section	.text._Z15UpdateGlobalMinPiS_S_S_S_,"ax",@progbits
	.align	128
        .global         _Z15UpdateGlobalMinPiS_S_S_S_
        .type           _Z15UpdateGlobalMinPiS_S_S_S_,@function
        .size           _Z15UpdateGlobalMinPiS_S_S_S_,(.L_x_22 - _Z15UpdateGlobalMinPiS_S_S_S_)
        .other          _Z15UpdateGlobalMinPiS_S_S_S_,@"STO_CUDA_ENTRY STV_DEFAULT"
_Z15UpdateGlobalMinPiS_S_S_S_:
.text._Z15UpdateGlobalMinPiS_S_S_S_:
[----:B------:R-:W-:Y:S01]  /*0000*/  LDC R1, c[0x0][0x37c] ;  /* 0x0000df00ff017b82 */ /* 0x000fe20000000800 */
[----:B------:R-:W0:Y:S07]  /*0010*/  S2R R0, SR_TID.X ;  /* 0x0000000000007919 */ /* 0x000e2e0000002100 */
[----:B------:R-:W0:Y:S01]  /*0020*/  S2UR UR4, SR_CTAID.X ;  /* 0x00000000000479c3 */ /* 0x000e220000002500 */
[----:B------:R-:W1:Y:S01]  /*0030*/  LDCU UR6, c[0x0][0x370] ;  /* 0x00006e00ff0677ac */ /* 0x000e620008000800 */
[----:B0-----:R-:W-:-:S13]  /*0040*/  LOP3.LUT P0, RZ, R0, UR4, RZ, 0xfc, !PT ;  /* 0x0000000400ff7c12 */ /* 0x001fda000f80fcff */
[----:B-1----:R-:W-:Y:S05]  /*0050*/  @P0 EXIT ;  /* 0x000000000000094d */ /* 0x002fea0003800000 */
[----:B------:R-:W0:Y:S01]  /*0060*/  LDC.64 R6, c[0x0][0x380] ;  /* 0x0000e000ff067b82 */ /* 0x000e220000000a00 */
[----:B------:R-:W0:Y:S01]  /*0070*/  LDCU.64 UR14, c[0x0][0x358] ;  /* 0x00006b00ff0e77ac */ /* 0x000e220008000a00 */
[----:B------:R-:W-:Y:S02]  /*0080*/  IMAD.MOV.U32 R11, RZ, RZ, 0xf4240 ;  /* 0x000f4240ff0b7424 */ /* 0x000fe400078e00ff */
[----:B------:R-:W-:Y:S01]  /*0090*/  IMAD.MOV.U32 R13, RZ, RZ, -0x1 ;  /* 0xffffffffff0d7424 */ /* 0x000fe200078e00ff */
[----:B------:R-:W-:Y:S01]  /*00a0*/  UISETP.GE.U32.AND UP0, UPT, UR6, 0x4, UPT ;  /* 0x000000040600788c */ /* 0x000fe2000bf06070 */
[----:B------:R-:W-:Y:S01]  /*00b0*/  IMAD.MOV.U32 R5, RZ, RZ, -0x1 ;  /* 0xffffffffff057424 */ /* 0x000fe200078e00ff */
[----:B------:R-:W-:Y:S01]  /*00c0*/  ULOP3.LUT UR12, UR6, 0x3, URZ, 0xc0, !UPT ;  /* 0x00000003060c7892 */ /* 0x000fe2000f8ec0ff */
[----:B------:R-:W1:Y:S01]  /*00d0*/  LDC.64 R8, c[0x0][0x388] ;  /* 0x0000e200ff087b82 */ /* 0x000e620000000a00 */
[----:B------:R-:W-:-:S07]  /*00e0*/  UMOV UR4, URZ ;  /* 0x000000ff00047c82 */ /* 0x000fce0008000000 */
[----:B------:R-:W2:Y:S01]  /*00f0*/  LDC.64 R2, c[0x0][0x3a0] ;  /* 0x0000e800ff027b82 */ /* 0x000ea20000000a00 */
[----:B0-----:R0:W-:Y:S04]  /*0100*/  STG.E desc[UR14][R6.64], R11 ;  /* 0x0000000b06007986 */ /* 0x0011e8000c10190e */
[----:B-1----:R0:W-:Y:S01]  /*0110*/  STG.E desc[UR14][R8.64], R13 ;  /* 0x0000000d08007986 */ /* 0x0021e2000c10190e */
[----:B------:R-:W-:Y:S05]  /*0120*/  BRA.U !UP0, `(.L_x_4) ;  /* 0x0000000108c07547 */ /* 0x000fea000b800000 */
[----:B------:R-:W1:Y:S01]  /*0130*/  LDCU.128 UR16, c[0x0][0x390] ;  /* 0x00007200ff1077ac */ /* 0x000e620008000c00 */
[----:B------:R-:W-:Y:S01]  /*0140*/  MOV R5, 0xffffffff ;  /* 0xffffffff00057802 */ /* 0x000fe20000000f00 */
[----:B------:R-:W-:Y:S02]  /*0150*/  ULOP3.LUT UR5, UR6, 0xfffffffc, URZ, 0xc0, !UPT ;  /* 0xfffffffc06057892 */ /* 0x000fe4000f8ec0ff */
[----:B------:R-:W-:Y:S02]  /*0160*/  ULOP3.LUT UR4, UR6, 0x7ffffffc, URZ, 0xc0, !UPT ;  /* 0x7ffffffc06047892 */ /* 0x000fe4000f8ec0ff */
[----:B------:R-:W-:Y:S02]  /*0170*/  UIADD3 UR5, UPT, UPT, -UR5, URZ, URZ ;  /* 0x000000ff05057290 */ /* 0x000fe4000fffe1ff */
[----:B-1----:R-:W-:Y:S02]  /*0180*/  UIADD3 UR9, UP0, UPT, UR16, 0x8, URZ ;  /* 0x0000000810097890 */ /* 0x002fe4000ff1e0ff */
[----:B------:R-:W-:-:S02]  /*0190*/  UIADD3 UR7, UP1, UPT, UR18, 0x8, URZ ;  /* 0x0000000812077890 */ /* 0x000fc4000ff3e0ff */
[----:B------:R-:W-:Y:S02]  /*01a0*/  UIADD3.X UR10, UPT, UPT, URZ, UR17, URZ, UP0, !UPT ;  /* 0x00000011ff0a7290 */ /* 0x000fe400087fe4ff */
[----:B------:R-:W-:Y:S01]  /*01b0*/  UIADD3.X UR8, UPT, UPT, URZ, UR19, URZ, UP1, !UPT ;  /* 0x00000013ff087290 */ /* 0x000fe20008ffe4ff */
[----:B------:R-:W-:Y:S02]  /*01c0*/  IMAD.U32 R10, RZ, RZ, UR9 ;  /* 0x00000009ff0a7e24 */ /* 0x000fe4000f8e00ff */
[----:B0-----:R-:W-:Y:S01]  /*01d0*/  IMAD.U32 R8, RZ, RZ, UR7 ;  /* 0x00000007ff087e24 */ /* 0x001fe2000f8e00ff */
[----:B------:R-:W-:Y:S02]  /*01e0*/  MOV R11, UR10 ;  /* 0x0000000a000b7c02 */ /* 0x000fe40008000f00 */
[----:B------:R-:W-:-:S07]  /*01f0*/  IMAD.U32 R9, RZ, RZ, UR8 ;  /* 0x00000008ff097e24 */ /* 0x000fce000f8e00ff */
.L_x_5:
[----:B------:R-:W3:Y:S04]  /*0200*/  LDG.E R0, desc[UR14][R6.64] ;  /* 0x0000000e06007981 */ /* 0x000ee8000c1e1900 */
[----:B------:R-:W3:Y:S02]  /*0210*/  LDG.E R17, desc[UR14][R10.64+-0x8] ;  /* 0xfffff80e0a117981 */ /* 0x000ee4000c1e1900 */
[----:B---3--:R-:W-:-:S13]  /*0220*/  ISETP.GE.AND P0, PT, R17, R0, PT ;  /* 0x000000001100720c */ /* 0x008fda0003f06270 */
[----:B------:R-:W-:Y:S04]  /*0230*/  @!P0 STG.E desc[UR14][R6.64], R17 ;  /* 0x0000001106008986 */ /* 0x000fe8000c10190e */
[----:B-1----:R-:W3:Y:S01]  /*0240*/  @!P0 LDG.E R5, desc[UR14][R8.64+-0x8] ;  /* 0xfffff80e08058981 */ /* 0x002ee2000c1e1900 */
[----:B------:R-:W3:Y:S03]  /*0250*/  @!P0 LDC.64 R12, c[0x0][0x388] ;  /* 0x0000e200ff0c8b82 */ /* 0x000ee60000000a00 */
[----:B---3--:R0:W-:Y:S04]  /*0260*/  @!P0 STG.E desc[UR14][R12.64], R5 ;  /* 0x000000050c008986 */ /* 0x0081e8000c10190e */
[----:B------:R-:W3:Y:S04]  /*0270*/  @!P0 LDG.E R0, desc[UR14][R6.64] ;  /* 0x0000000e06008981 */ /* 0x000ee8000c1e1900 */
[----:B------:R-:W3:Y:S02]  /*0280*/  LDG.E R19, desc[UR14][R10.64+-0x4] ;  /* 0xfffffc0e0a137981 */ /* 0x000ee4000c1e1900 */
[----:B---3--:R-:W-:-:S13]  /*0290*/  ISETP.GE.AND P0, PT, R19, R0, PT ;  /* 0x000000001300720c */ /* 0x008fda0003f06270 */
[----:B------:R-:W-:Y:S04]  /*02a0*/  @!P0 STG.E desc[UR14][R6.64], R19 ;  /* 0x0000001306008986 */ /* 0x000fe8000c10190e */
[----:B0-----:R-:W3:Y:S01]  /*02b0*/  @!P0 LDG.E R5, desc[UR14][R8.64+-0x4] ;  /* 0xfffffc0e08058981 */ /* 0x001ee2000c1e1900 */
        /* <DEDUP_REMOVED lines=12> */
[----:B------:R1:W-:Y:S04]  /*0380*/  @!P0 STG.E desc[UR14][R6.64], R19 ;  /* 0x0000001306008986 */ /* 0x0003e8000c10190e */
[----:B0-----:R0:W3:Y:S01]  /*0390*/  @!P0 LDG.E R5, desc[UR14][R8.64+0x4] ;  /* 0x0000040e08058981 */ /* 0x0010e2000c1e1900 */
[----:B------:R-:W3:Y:S01]  /*03a0*/  @!P0 LDC.64 R14, c[0x0][0x388] ;  /* 0x0000e200ff0e8b82 */ /* 0x000ee20000000a00 */
[----:B------:R-:W-:-:S04]  /*03b0*/  UIADD3 UR5, UPT, UPT, UR5, 0x4, URZ ;  /* 0x0000000405057890 */ /* 0x000fc8000fffe0ff */
[----:B------:R-:W-:Y:S01]  /*03c0*/  UISETP.NE.AND UP0, UPT, UR5, URZ, UPT ;  /* 0x000000ff0500728c */ /* 0x000fe2000bf05270 */
[----:B0-----:R-:W-:-:S04]  /*03d0*/  IADD3 R8, P1, PT, R8, 0x10, RZ ;  /* 0x0000001008087810 */ /* 0x001fc80007f3e0ff */
[----:B------:R-:W-:Y:S01]  /*03e0*/  IADD3.X R9, PT, PT, RZ, R9, RZ, P1, !PT ;  /* 0x00000009ff097210 */ /* 0x000fe20000ffe4ff */
[----:B---3--:R1:W-:Y:S01]  /*03f0*/  @!P0 STG.E desc[UR14][R14.64], R5 ;  /* 0x000000050e008986 */ /* 0x0083e2000c10190e */
[----:B------:R-:W-:-:S05]  /*0400*/  IADD3 R10, P0, PT, R10, 0x10, RZ ;  /* 0x000000100a0a7810 */ /* 0x000fca0007f1e0ff */
[----:B------:R-:W-:Y:S01]  /*0410*/  IMAD.X R11, RZ, RZ, R11, P0 ;  /* 0x000000ffff0b7224 */ /* 0x000fe200000e060b */
[----:B------:R-:W-:Y:S07]  /*0420*/  BRA.U UP0, `(.L_x_5) ;  /* 0xfffffffd00747547 */ /* 0x000fee000b83ffff */
.L_x_4:
[----:B------:R-:W-:Y:S01]  /*0430*/  UISETP.NE.AND UP0, UPT, UR12, URZ, UPT ;  /* 0x000000ff0c00728c */ /* 0x000fe2000bf05270 */
[----:B-1----:R-:W-:-:S08]  /*0440*/  IMAD.MOV.U32 R15, RZ, RZ, 0x1 ;  /* 0x00000001ff0f7424 */ /* 0x002fd000078e00ff */
[----:B------:R-:W-:Y:S05]  /*0450*/  BRA.U !UP0, `(.L_x_6) ;  /* 0x00000001085c7547 */ /* 0x000fea000b800000 */
[----:B0-----:R-:W0:Y:S01]  /*0460*/  LDC.64 R10, c[0x0][0x380] ;  /* 0x0000e000ff0a7b82 */ /* 0x001e220000000a00 */
[----:B------:R-:W1:Y:S01]  /*0470*/  LDCU.128 UR8, c[0x0][0x390] ;  /* 0x00007200ff0877ac */ /* 0x000e620008000c00 */
[----:B------:R-:W-:Y:S02]  /*0480*/  UIADD3 UR12, UPT, UPT, -UR12, URZ, URZ ;  /* 0x000000ff0c0c7290 */ /* 0x000fe4000fffe1ff */
[----:B-1----:R-:W-:Y:S02]  /*0490*/  UIMAD.WIDE.U32 UR6, UR4, 0x4, UR10 ;  /* 0x00000004040678a5 */ /* 0x002fe4000f8e000a */
[----:B------:R-:W-:-:S12]  /*04a0*/  UIMAD.WIDE.U32 UR4, UR4, 0x4, UR8 ;  /* 0x00000004040478a5 */ /* 0x000fd8000f8e0008 */
.L_x_7:
[----:B-1----:R-:W-:Y:S01]  /*04b0*/  MOV R7, UR5 ;  /* 0x0000000500077c02 */ /* 0x002fe20008000f00 */
[----:B------:R-:W-:Y:S01]  /*04c0*/  IMAD.U32 R6, RZ, RZ, UR4 ;  /* 0x00000004ff067e24 */ /* 0x000fe2000f8e00ff */
[----:B0-----:R-:W3:Y:S04]  /*04d0*/  LDG.E R0, desc[UR14][R10.64] ;  /* 0x0000000e0a007981 */ /* 0x001ee8000c1e1900 */
[----:B------:R-:W3:Y:S01]  /*04e0*/  LDG.E R7, desc[UR14][R6.64] ;  /* 0x0000000e06077981 */ /* 0x000ee2000c1e1900 */
[----:B------:R-:W-:Y:S01]  /*04f0*/  IMAD.U32 R8, RZ, RZ, UR6 ;  /* 0x00000006ff087e24 */ /* 0x000fe2000f8e00ff */
[----:B------:R-:W-:Y:S02]  /*0500*/  MOV R9, UR7 ;  /* 0x0000000700097c02 */ /* 0x000fe40008000f00 */
[----:B---3--:R-:W-:-:S13]  /*0510*/  ISETP.GE.AND P0, PT, R7, R0, PT ;  /* 0x000000000700720c */ /* 0x008fda0003f06270 */
[----:B------:R1:W-:Y:S04]  /*0520*/  @!P0 STG.E desc[UR14][R10.64], R7 ;  /* 0x000000070a008986 */ /* 0x0003e8000c10190e */
[----:B------:R-:W3:Y:S01]  /*0530*/  @!P0 LDG.E R5, desc[UR14][R8.64] ;  /* 0x0000000e08058981 */ /* 0x000ee2000c1e1900 */
[----:B------:R-:W3:Y:S01]  /*0540*/  @!P0 LDC.64 R12, c[0x0][0x388] ;  /* 0x0000e200ff0c8b82 */ /* 0x000ee20000000a00 */
[----:B------:R-:W-:Y:S02]  /*0550*/  UIADD3 UR6, UP0, UPT, UR6, 0x4, URZ ;  /* 0x0000000406067890 */ /* 0x000fe4000ff1e0ff */
[----:B------:R-:W-:Y:S02]  /*0560*/  UIADD3 UR12, UPT, UPT, UR12, 0x1, URZ ;  /* 0x000000010c0c7890 */ /* 0x000fe4000fffe0ff */
[----:B------:R-:W-:-:S02]  /*0570*/  UIADD3.X UR7, UPT, UPT, URZ, UR7, URZ, UP0, !UPT ;  /* 0x00000007ff077290 */ /* 0x000fc400087fe4ff */
[----:B------:R-:W-:Y:S02]  /*0580*/  UISETP.NE.AND UP0, UPT, UR12, URZ, UPT ;  /* 0x000000ff0c00728c */ /* 0x000fe4000bf05270 */
[----:B------:R-:W-:-:S04]  /*0590*/  UIADD3 UR4, UP1, UPT, UR4, 0x4, URZ ;  /* 0x0000000404047890 */ /* 0x000fc8000ff3e0ff */
[----:B------:R-:W-:Y:S01]  /*05a0*/  UIADD3.X UR5, UPT, UPT, URZ, UR5, URZ, UP1, !UPT ;  /* 0x00000005ff057290 */ /* 0x000fe20008ffe4ff */
[----:B---3--:R1:W-:Y:S02]  /*05b0*/  @!P0 STG.E desc[UR14][R12.64], R5 ;  /* 0x000000050c008986 */ /* 0x0083e4000c10190e */
[----:B------:R-:W-:Y:S09]  /*05c0*/  BRA.U UP0, `(.L_x_7) ;  /* 0xfffffffd00b87547 */ /* 0x000ff2000b83ffff */
.L_x_6:
[----:B--2---:R-:W-:-:S05]  /*05d0*/  IMAD.WIDE R2, R5, 0x4, R2 ;  /* 0x0000000405027825 */ /* 0x004fca00078e0202 */
[----:B------:R-:W-:Y:S01]  /*05e0*/  STG.E desc[UR14][R2.64], R15 ;  /* 0x0000000f02007986 */ /* 0x000fe2000c10190e */
[----:B------:R-:W-:Y:S05]  /*05f0*/  EXIT ;  /* 0x000000000000794d */ /* 0x000fea0003800000 */
.L_x_8:
        /* <DEDUP_REMOVED lines=16> */
.L_x_22:


//--------------------- .text._Z12FindLocalMiniPiS_S_S_ --------------------------
	.section	.text._Z12FindLocalMiniPiS_S_S_,"ax",@progbits
	.align	128
        .global         _Z12FindLocalMiniPiS_S_S_
        .type           _Z12FindLocalMiniPiS_S_S_,@function
        .size           _Z12FindLocalMiniPiS_S_S_,(.L_x_23 - _Z12FindLocalMiniPiS_S_S_)
        .other          _Z12FindLocalMiniPiS_S_S_,@"STO_CUDA_ENTRY STV_DEFAULT"
_Z12FindLocalMiniPiS_S_S_:
.text._Z12FindLocalMiniPiS_S_S_:
[----:B------:R-:W-:Y:S01]  /*0000*/  LDC R1, c[0x0][0x37c] ;  /* 0x0000df00ff017b82 */ /* 0x000fe20000000800 */
[----:B------:R-:W0:Y:S07]  /*0010*/  S2R R12, SR_TID.X ;  /* 0x00000000000c7919 */ /* 0x000e2e0000002100 */
[----:B------:R-:W1:Y:S01]  /*0020*/  S2UR UR7, SR_CgaCtaId ;  /* 0x00000000000779c3 */ /* 0x000e620000008800 */
[----:B------:R-:W2:Y:S01]  /*0030*/  LDCU UR11, c[0x0][0x360] ;  /* 0x00006c00ff0b77ac */ /* 0x000ea20008000800 */
[----:B------:R-:W-:Y:S01]  /*0040*/  IMAD.MOV.U32 R3, RZ, RZ, 0xf4240 ;  /* 0x000f4240ff037424 */ /* 0x000fe200078e00ff */
[----:B------:R-:W2:Y:S01]  /*0050*/  S2R R13, SR_CTAID.X ;  /* 0x00000000000d7919 */ /* 0x000ea20000002500 */
[----:B------:R-:W-:Y:S01]  /*0060*/  IMAD.MOV.U32 R2, RZ, RZ, -0x1 ;  /* 0xffffffffff027424 */ /* 0x000fe200078e00ff */
[----:B------:R-:W-:Y:S01]  /*0070*/  UMOV UR4, 0x400 ;  /* 0x0000040000047882 */ /* 0x000fe20000000000 */
[----:B------:R-:W3:Y:S01]  /*0080*/  LDCU.64 UR12, c[0x0][0x358] ;  /* 0x00006b00ff0c77ac */ /* 0x000ee20008000a00 */
[----:B------:R-:W-:Y:S01]  /*0090*/  BSSY.RECONVERGENT B0, `(.L_x_9) ;  /* 0x0000021000007945 */ /* 0x000fe20003800200 */
[----:B------:R-:W-:-:S02]  /*00a0*/  UIADD3 UR6, UPT, UPT, UR4, 0x1000, URZ ;  /* 0x0000100004067890 */ /* 0x000fc4000fffe0ff */
[----:B-1----:R-:W-:Y:S01]  /*00b0*/  ULEA UR5, UR7, UR4, 0x18 ;  /* 0x0000000407057291 */ /* 0x002fe2000f8ec0ff */
[----:B------:R-:W1:Y:S01]  /*00c0*/  LDCU UR4, c[0x0][0x380] ;  /* 0x00007000ff0477ac */ /* 0x000e620008000800 */
[----:B------:R-:W-:-:S04]  /*00d0*/  ULEA UR6, UR7, UR6, 0x18 ;  /* 0x0000000607067291 */ /* 0x000fc8000f8ec0ff */
[C---:B0-----:R-:W-:Y:S01]  /*00e0*/  LEA R8, R12.reuse, UR5, 0x2 ;  /* 0x000000050c087c11 */ /* 0x041fe2000f8e10ff */
[----:B------:R-:W0:Y:S01]  /*00f0*/  LDCU UR7, c[0x0][0x380] ;  /* 0x00007000ff0777ac */ /* 0x000e220008000800 */
[----:B--2---:R-:W-:Y:S01]  /*0100*/  IMAD R0, R13, UR11, R12 ;  /* 0x0000000b0d007c24 */ /* 0x004fe2000f8e020c */
[----:B------:R-:W-:Y:S02]  /*0110*/  LEA R9, R12, UR6, 0x2 ;  /* 0x000000060c097c11 */ /* 0x000fe4000f8e10ff */
[----:B------:R2:W-:Y:S04]  /*0120*/  STS [R8], R3 ;  /* 0x0000000308007388 */ /* 0x0005e80000000800 */
[----:B------:R2:W-:Y:S01]  /*0130*/  STS [R9], R2 ;  /* 0x0000000209007388 */ /* 0x0005e20000000800 */
[----:B-1----:R-:W-:-:S13]  /*0140*/  ISETP.GE.AND P0, PT, R0, UR4, PT ;  /* 0x0000000400007c0c */ /* 0x002fda000bf06270 */
[----:B0-23--:R-:W-:Y:S05]  /*0150*/  @P0 BRA `(.L_x_10) ;  /* 0x0000000000500947 */ /* 0x00dfea0003800000 */
[----:B------:R-:W0:Y:S01]  /*0160*/  LDC R11, c[0x0][0x370] ;  /* 0x0000dc00ff0b7b82 */ /* 0x000e220000000800 */
[----:B------:R-:W-:-:S07]  /*0170*/  IMAD.MOV.U32 R10, RZ, RZ, 0xf4240 ;  /* 0x000f4240ff0a7424 */ /* 0x000fce00078e00ff */
[----:B------:R-:W1:Y:S08]  /*0180*/  LDC.64 R2, c[0x0][0x388] ;  /* 0x0000e200ff027b82 */ /* 0x000e700000000a00 */
[----:B------:R-:W2:Y:S01]  /*0190*/  LDC.64 R4, c[0x0][0x390] ;  /* 0x0000e400ff047b82 */ /* 0x000ea20000000a00 */
[----:B0-----:R-:W-:-:S07]  /*01a0*/  IMAD R11, R11, UR11, RZ ;  /* 0x0000000b0b0b7c24 */ /* 0x001fce000f8e02ff */
.L_x_13:
[----:B-1----:R-:W-:-:S06]  /*01b0*/  IMAD.WIDE R6, R0, 0x4, R2 ;  /* 0x0000000400067825 */ /* 0x002fcc00078e0202 */
[----:B------:R-:W3:Y:S01]  /*01c0*/  LDG.E R6, desc[UR12][R6.64] ;  /* 0x0000000c06067981 */ /* 0x000ee2000c1e1900 */
[----:B------:R-:W-:Y:S01]  /*01d0*/  BSSY.RECONVERGENT B1, `(.L_x_11) ;  /* 0x0000009000017945 */ /* 0x000fe20003800200 */
[----:B---3--:R-:W-:-:S13]  /*01e0*/  ISETP.NE.AND P0, PT, R6, RZ, PT ;  /* 0x000000ff0600720c */ /* 0x008fda0003f05270 */
[----:B------:R-:W-:Y:S05]  /*01f0*/  @P0 BRA `(.L_x_12) ;  /* 0x0000000000180947 */ /* 0x000fea0003800000 */
[----:B--2---:R-:W-:-:S06]  /*0200*/  IMAD.WIDE R6, R0, 0x4, R4 ;  /* 0x0000000400067825 */ /* 0x004fcc00078e0204 */
[----:B------:R-:W2:Y:S02]  /*0210*/  LDG.E R7, desc[UR12][R6.64] ;  /* 0x0000000c06077981 */ /* 0x000ea4000c1e1900 */
[----:B--2---:R-:W-:-:S13]  /*0220*/  ISETP.GE.AND P0, PT, R7, R10, PT ;  /* 0x0000000a0700720c */ /* 0x004fda0003f06270 */
[----:B------:R0:W-:Y:S01]  /*0230*/  @!P0 STS [R8], R7 ;  /* 0x0000000708008388 */ /* 0x0001e20000000800 */
[----:B------:R-:W-:-:S03]  /*0240*/  @!P0 IMAD.MOV.U32 R10, RZ, RZ, R7 ;  /* 0x000000ffff0a8224 */ /* 0x000fc600078e0007 */
[----:B------:R0:W-:Y:S04]  /*0250*/  @!P0 STS [R9], R0 ;  /* 0x0000000009008388 */ /* 0x0001e80000000800 */
.L_x_12:
[----:B------:R-:W-:Y:S05]  /*0260*/  BSYNC.RECONVERGENT B1 ;  /* 0x0000000000017941 */ /* 0x000fea0003800200 */
.L_x_11:
[----:B0-----:R-:W-:-:S05]  /*0270*/  IMAD.IADD R0, R11, 0x1, R0 ;  /* 0x000000010b007824 */ /* 0x001fca00078e0200 */
[----:B------:R-:W-:-:S13]  /*0280*/  ISETP.GE.AND P0, PT, R0, UR7, PT ;  /* 0x0000000700007c0c */ /* 0x000fda000bf06270 */
[----:B------:R-:W-:Y:S05]  /*0290*/  @!P0 BRA `(.L_x_13) ;  /* 0xfffffffc00c48947 */ /* 0x000fea000383ffff */
.L_x_10:
[----:B------:R-:W-:Y:S05]  /*02a0*/  BSYNC.RECONVERGENT B0 ;  /* 0x0000000000007941 */ /* 0x000fea0003800200 */
.L_x_9:
[----:B------:R-:W-:Y:S01]  /*02b0*/  BAR.SYNC.DEFER_BLOCKING 0x0 ;  /* 0x0000000000007b1d */ /* 0x000fe20000010000 */
[----:B------:R-:W-:-:S13]  /*02c0*/  ISETP.NE.AND P0, PT, R12, RZ, PT ;  /* 0x000000ff0c00720c */ /* 0x000fda0003f05270 */
[----:B------:R-:W-:Y:S05]  /*02d0*/  @P0 EXIT ;  /* 0x000000000000094d */ /* 0x000fea0003800000 */
[----:B------:R-:W0:Y:S01]  /*02e0*/  LDC.64 R2, c[0x0][0x398] ;  /* 0x0000e600ff027b82 */ /* 0x000e220000000a00 */
[----:B------:R-:W-:Y:S01]  /*02f0*/  IMAD.MOV.U32 R7, RZ, RZ, 0xf4240 ;  /* 0x000f4240ff077424 */ /* 0x000fe200078e00ff */
[----:B------:R-:W-:Y:S01]  /*0300*/  UISETP.GE.U32.AND UP0, UPT, UR11, 0x4, UPT ;  /* 0x000000040b00788c */ /* 0x000fe2000bf06070 */
[----:B------:R-:W-:Y:S01]  /*0310*/  IMAD.MOV.U32 R9, RZ, RZ, -0x1 ;  /* 0xffffffffff097424 */ /* 0x000fe200078e00ff */
[----:B------:R-:W-:Y:S01]  /*0320*/  ULOP3.LUT UR7, UR11, 0x3, URZ, 0xc0, !UPT ;  /* 0x000000030b077892 */ /* 0x000fe2000f8ec0ff */
[----:B------:R-:W-:-:S03]  /*0330*/  UMOV UR4, URZ ;  /* 0x000000ff00047c82 */ /* 0x000fc60008000000 */
[----:B--2---:R-:W1:Y:S01]  /*0340*/  LDC.64 R4, c[0x0][0x3a0] ;  /* 0x0000e800ff047b82 */ /* 0x004e620000000a00 */
[----:B0-----:R-:W-:-:S05]  /*0350*/  IMAD.WIDE.U32 R2, R13, 0x4, R2 ;  /* 0x000000040d027825 */ /* 0x001fca00078e0002 */
[----:B------:R0:W-:Y:S01]  /*0360*/  STG.E desc[UR12][R2.64], R7 ;  /* 0x0000000702007986 */ /* 0x0001e2000c10190c */
[----:B-1----:R-:W-:-:S05]  /*0370*/  IMAD.WIDE.U32 R4, R13, 0x4, R4 ;  /* 0x000000040d047825 */ /* 0x002fca00078e0004 */
[----:B------:R0:W-:Y:S01]  /*0380*/  STG.E desc[UR12][R4.64], R9 ;  /* 0x0000000904007986 */ /* 0x0001e2000c10190c */
[----:B------:R-:W-:Y:S05]  /*0390*/  BRA.U !UP0, `(.L_x_14) ;  /* 0x0000000908f47547 */ /* 0x000fea000b800000 */
[----:B------:R-:W-:Y:S02]  /*03a0*/  ULOP3.LUT UR8, UR11, 0xfffffffc, URZ, 0xc0, !UPT ;  /* 0xfffffffc0b087892 */ /* 0x000fe4000f8ec0ff */
[----:B------:R-:W-:Y:S02]  /*03b0*/  ULOP3.LUT UR4, UR11, 0x7fc, URZ, 0xc0, !UPT ;  /* 0x000007fc0b047892 */ /* 0x000fe4000f8ec0ff */
[----:B------:R-:W-:Y:S02]  /*03c0*/  UIADD3 UR10, UPT, UPT, -UR8, URZ, URZ ;  /* 0x000000ff080a7290 */ /* 0x000fe4000fffe1ff */
[----:B------:R-:W-:Y:S02]  /*03d0*/  UIADD3 UR8, UPT, UPT, UR5, 0x8, URZ ;  /* 0x0000000805087890 */ /* 0x000fe4000fffe0ff */
[----:B------:R-:W-:Y:S02]  /*03e0*/  UISETP.GE.AND UP0, UPT, UR10, URZ, UPT ;  /* 0x000000ff0a00728c */ /* 0x000fe4000bf06270 */
[----:B------:R-:W-:-:S07]  /*03f0*/  UIADD3 UR9, UPT, UPT, UR6, 0x8, URZ ;  /* 0x0000000806097890 */ /* 0x000fce000fffe0ff */
[----:B------:R-:W-:Y:S05]  /*0400*/  BRA.U UP0, `(.L_x_15) ;  /* 0x00000009006c7547 */ /* 0x000fea000b800000 */
[----:B------:R-:W-:Y:S02]  /*0410*/  UIADD3 UR14, UPT, UPT, -UR10, URZ, URZ ;  /* 0x000000ff0a0e7290 */ /* 0x000fe4000fffe1ff */
[----:B------:R-:W-:Y:S02]  /*0420*/  UPLOP3.LUT UP0, UPT, UPT, UPT, UPT, 0x80, 0x8 ;  /* 0x000000000008789c */ /* 0x000fe40003f0f070 */
[----:B------:R-:W-:-:S09]  /*0430*/  UISETP.GT.AND UP1, UPT, UR14, 0xc, UPT ;  /* 0x0000000c0e00788c */ /* 0x000fd2000bf24270 */
[----:B------:R-:W-:Y:S05]  /*0440*/  BRA.U !UP1, `(.L_x_16) ;  /* 0x0000000509787547 */ /* 0x000fea000b800000 */
[----:B------:R-:W-:-:S11]  /*0450*/  UPLOP3.LUT UP0, UPT, UPT, UPT, UPT, 0x40, 0x4 ;  /* 0x000000000004789c */ /* 0x000fd60003f0e870 */
.L_x_17:
[----:B------:R-:W2:Y:S04]  /*0460*/  LDG.E R0, desc[UR12][R2.64] ;  /* 0x0000000c02007981 */ /* 0x000ea8000c1e1900 */
[----:B------:R-:W2:Y:S04]  /*0470*/  LDS.64 R10, [UR8+-0x8] ;  /* 0xfffff808ff0a7984 */ /* 0x000ea80008000a00 */
[----:B-1----:R-:W-:Y:S01]  /*0480*/  LDS.64 R14, [UR8] ;  /* 0x00000008ff0e7984 */ /* 0x002fe20008000a00 */
[----:B--2---:R-:W-:-:S13]  /*0490*/  ISETP.GE.AND P0, PT, R10, R0, PT ;  /* 0x000000000a00720c */ /* 0x004fda0003f06270 */
[----:B0-----:R-:W0:Y:S04]  /*04a0*/  @!P0 LDS R7, [UR9+-0x8] ;  /* 0xfffff809ff078984 */ /* 0x001e280008000800 */
[----:B------:R-:W-:Y:S04]  /*04b0*/  @!P0 STG.E desc[UR12][R2.64], R10 ;  /* 0x0000000a02008986 */ /* 0x000fe8000c10190c */
[----:B0-----:R-:W-:Y:S04]  /*04c0*/  @!P0 STG.E desc[UR12][R4.64], R7 ;  /* 0x0000000704008986 */ /* 0x001fe8000c10190c */
[----:B------:R-:W2:Y:S02]  /*04d0*/  @!P0 LDG.E R0, desc[UR12][R2.64] ;  /* 0x0000000c02008981 */ /* 0x000ea4000c1e1900 */
[----:B--2---:R-:W-:-:S13]  /*04e0*/  ISETP.GE.AND P0, PT, R11, R0, PT ;  /* 0x000000000b00720c */ /* 0x004fda0003f06270 */
[----:B------:R-:W0:Y:S04]  /*04f0*/  @!P0 LDS R13, [UR9+-0x4] ;  /* 0xfffffc09ff0d8984 */ /* 0x000e280008000800 */
[----:B------:R-:W-:Y:S04]  /*0500*/  @!P0 STG.E desc[UR12][R2.64], R11 ;  /* 0x0000000b02008986 */ /* 0x000fe8000c10190c */
[----:B------:R-:W-:Y:S04]  /*0510*/  LDS.64 R10, [UR8+0x8] ;  /* 0x00000808ff0a7984 */ /* 0x000fe80008000a00 */
[----:B0-----:R-:W-:Y:S04]  /*0520*/  @!P0 STG.E desc[UR12][R4.64], R13 ;  /* 0x0000000d04008986 */ /* 0x001fe8000c10190c */
[----:B------:R-:W2:Y:S02]  /*0530*/  @!P0 LDG.E R0, desc[UR12][R2.64] ;  /* 0x0000000c02008981 */ /* 0x000ea4000c1e1900 */
[----:B--2---:R-:W-:-:S13]  /*0540*/  ISETP.GE.AND P0, PT, R14, R0, PT ;  /* 0x000000000e00720c */ /* 0x004fda0003f06270 */
[----:B------:R-:W0:Y:S04]  /*0550*/  @!P0 LDS R9, [UR9] ;  /* 0x00000009ff098984 */ /* 0x000e280008000800 */
[----:B------:R-:W-:Y:S04]  /*0560*/  @!P0 STG.E desc[UR12][R2.64], R14 ;  /* 0x0000000e02008986 */ /* 0x000fe8000c10190c */
[----:B0-----:R-:W-:Y:S04]  /*0570*/  @!P0 STG.E desc[UR12][R4.64], R9 ;  /* 0x0000000904008986 */ /* 0x001fe8000c10190c */
[----:B------:R-:W2:Y:S02]  /*0580*/  @!P0 LDG.E R0, desc[UR12][R2.64] ;  /* 0x0000000c02008981 */ /* 0x000ea4000c1e1900 */
[----:B--2---:R-:W-:-:S13]  /*0590*/  ISETP.GE.AND P0, PT, R15, R0, PT ;  /* 0x000000000f00720c */ /* 0x004fda0003f06270 */
[----:B------:R-:W0:Y:S04]  /*05a0*/  @!P0 LDS R17, [UR9+0x4] ;  /* 0x00000409ff118984 */ /* 0x000e280008000800 */
[----:B------:R-:W-:Y:S04]  /*05b0*/  @!P0 STG.E desc[UR12][R2.64], R15 ;  /* 0x0000000f02008986 */ /* 0x000fe8000c10190c */
[----:B------:R-:W-:Y:S04]  /*05c0*/  LDS.64 R14, [UR8+0x10] ;  /* 0x00001008ff0e7984 */ /* 0x000fe80008000a00 */
[----:B0-----:R-:W-:Y:S04]  /*05d0*/  @!P0 STG.E desc[UR12][R4.64], R17 ;  /* 0x0000001104008986 */ /* 0x001fe8000c10190c */
[----:B------:R-:W2:Y:S02]  /*05e0*/  LDG.E R0, desc[UR12][R2.64] ;  /* 0x0000000c02007981 */ /* 0x000ea4000c1e1900 */
[----:B--2---:R-:W-:-:S13]  /*05f0*/  ISETP.GE.AND P0, PT, R10, R0, PT ;  /* 0x000000000a00720c */ /* 0x004fda0003f06270 */
[----:B------:R-:W0:Y:S04]  /*0600*/  @!P0 LDS R7, [UR9+0x8] ;  /* 0x00000809ff078984 */ /* 0x000e280008000800 */
        /* <DEDUP_REMOVED lines=8> */
[----:B------:R-:W2:Y:S02]  /*0690*/  @!P0 LDG.E R0, desc[UR12][R2.64] ;  /* 0x0000000c02008981 */ /* 0x000ea4000c1e1900 */
        /* <DEDUP_REMOVED lines=47> */
[----:B------:R-:W2:Y:S01]  /*0990*/  @!P0 LDG.E R0, desc[UR12][R2.64] ;  /* 0x0000000c02008981 */ /* 0x000ea2000c1e1900 */
[----:B------:R-:W-:-:S02]  /*09a0*/  UIADD3 UR10, UPT, UPT, UR10, 0x10, URZ ;  /* 0x000000100a0a7890 */ /* 0x000fc4000fffe0ff */
[----:B------:R-:W-:Y:S02]  /*09b0*/  UIADD3 UR8, UPT, UPT, UR8, 0x40, URZ ;  /* 0x0000004008087890 */ /* 0x000fe4000fffe0ff */
[----:B------:R-:W-:Y:S01]  /*09c0*/  UISETP.GE.AND UP1, UPT, UR10, -0xc, UPT ;  /* 0xfffffff40a00788c */ /* 0x000fe2000bf26270 */
[----:B--2---:R-:W-:-:S13]  /*09d0*/  ISETP.GE.AND P0, PT, R15, R0, PT ;  /* 0x000000000f00720c */ /* 0x004fda0003f06270 */
[----:B------:R-:W0:Y:S01]  /*09e0*/  @!P0 LDS R7, [UR9+0x34] ;  /* 0x00003409ff078984 */ /* 0x000e220008000800 */
[----:B------:R-:W-:-:S03]  /*09f0*/  UIADD3 UR9, UPT, UPT, UR9, 0x40, URZ ;  /* 0x0000004009097890 */ /* 0x000fc6000fffe0ff */
[----:B------:R1:W-:Y:S04]  /*0a00*/  @!P0 STG.E desc[UR12][R2.64], R15 ;  /* 0x0000000f02008986 */ /* 0x0003e8000c10190c */
[----:B0-----:R1:W-:Y:S01]  /*0a10*/  @!P0 STG.E desc[UR12][R4.64], R7 ;  /* 0x0000000704008986 */ /* 0x0013e2000c10190c */
[----:B------:R-:W-:Y:S05]  /*0a20*/  BRA.U !UP1, `(.L_x_17) ;  /* 0xfffffff9098c7547 */ /* 0x000fea000b83ffff */
.L_x_16:
[----:B------:R-:W-:-:S04]  /*0a30*/  UIADD3 UR14, UPT, UPT, -UR10, URZ, URZ ;  /* 0x000000ff0a0e7290 */ /* 0x000fc8000fffe1ff */
[----:B------:R-:W-:-:S09]  /*0a40*/  UISETP.GT.AND UP1, UPT, UR14, 0x4, UPT ;  /* 0x000000040e00788c */ /* 0x000fd2000bf24270 */
[----:B------:R-:W-:Y:S05]  /*0a50*/  BRA.U !UP1, `(.L_x_18) ;  /* 0x0000000109d07547 */ /* 0x000fea000b800000 */
        /* <DEDUP_REMOVED lines=11> */
[----:B------:R-:W-:Y:S04]  /*0b10*/  LDS R11, [UR8+0x8] ;  /* 0x00000808ff0b7984 */ /* 0x000fe80008000800 */
[----:B0-----:R-:W-:Y:S04]  /*0b20*/  @!P0 STG.E desc[UR12][R4.64], R13 ;  /* 0x0000000d04008986 */ /* 0x001fe8000c10190c */
[----:B------:R-:W2:Y:S04]  /*0b30*/  @!P0 LDG.E R0, desc[UR12][R2.64] ;  /* 0x0000000c02008981 */ /* 0x000ea8000c1e1900 */
[----:B------:R-:W-:Y:S01]  /*0b40*/  LDS R13, [UR8+0xc] ;  /* 0x00000c08ff0d7984 */ /* 0x000fe20008000800 */
        /* <DEDUP_REMOVED lines=15> */
[----:B------:R-:W2:Y:S01]  /*0c40*/  @!P0 LDG.E R0, desc[UR12][R2.64] ;  /* 0x0000000c02008981 */ /* 0x000ea2000c1e1900 */
[----:B------:R-:W-:Y:S01]  /*0c50*/  UIADD3 UR9, UPT, UPT, UR9, 0x10, URZ ;  /* 0x0000001009097890 */ /* 0x000fe2000fffe0ff */
[----:B--2---:R-:W-:-:S13]  /*0c60*/  ISETP.GE.AND P0, PT, R13, R0, PT ;  /* 0x000000000d00720c */ /* 0x004fda0003f06270 */
[----:B------:R-:W0:Y:S04]  /*0c70*/  @!P0 LDS R9, [UR9+-0x4] ;  /* 0xfffffc09ff098984 */ /* 0x000e280008000800 */
[----:B------:R-:W-:Y:S04]  /*0c80*/  @!P0 STG.E desc[UR12][R2.64], R13 ;  /* 0x0000000d02008986 */ /* 0x000fe8000c10190c */
[----:B0-----:R-:W-:Y:S04]  /*0c90*/  @!P0 STG.E desc[UR12][R4.64], R9 ;  /* 0x0000000904008986 */ /* 0x001fe8000c10190c */
[----:B------:R-:W2:Y:S02]  /*0ca0*/  @!P0 LDG.E R0, desc[UR12][R2.64] ;  /* 0x0000000c02008981 */ /* 0x000ea4000c1e1900 */
[----:B--2---:R-:W-:-:S13]  /*0cb0*/  ISETP.GE.AND P0, PT, R14, R0, PT ;  /* 0x000000000e00720c */ /* 0x004fda0003f06270 */
[----:B------:R-:W0:Y:S04]  /*0cc0*/  @!P0 LDS R7, [UR9] ;  /* 0x00000009ff078984 */ /* 0x000e280008000800 */
[----:B------:R-:W-:Y:S04]  /*0cd0*/  @!P0 STG.E desc[UR12][R2.64], R14 ;  /* 0x0000000e02008986 */ /* 0x000fe8000c10190c */
[----:B0-----:R-:W-:Y:S04]  /*0ce0*/  @!P0 STG.E desc[UR12][R4.64], R7 ;  /* 0x0000000704008986 */ /* 0x001fe8000c10190c */
[----:B------:R-:W2:Y:S01]  /*0cf0*/  @!P0 LDG.E R0, desc[UR12][R2.64] ;  /* 0x0000000c02008981 */ /* 0x000ea2000c1e1900 */
[----:B------:R-:W-:-:S02]  /*0d00*/  UIADD3 UR10, UPT, UPT, UR10, 0x4, URZ ;  /* 0x000000040a0a7890 */ /* 0x000fc4000fffe0ff */
[----:B------:R-:W-:Y:S02]  /*0d10*/  UIADD3 UR8, UPT, UPT, UR8, 0x10, URZ ;  /* 0x0000001008087890 */ /* 0x000fe4000fffe0ff */
[----:B------:R-:W-:Y:S02]  /*0d20*/  UIADD3 UR10, UPT, UPT, UR10, 0x4, URZ ;  /* 0x000000040a0a7890 */ /* 0x000fe4000fffe0ff */
[----:B------:R-:W-:Y:S02]  /*0d30*/  UIADD3 UR8, UPT, UPT, UR8, 0x10, URZ ;  /* 0x0000001008087890 */ /* 0x000fe4000fffe0ff */
[----:B------:R-:W-:Y:S01]  /*0d40*/  UPLOP3.LUT UP0, UPT, UPT, UPT, UPT, 0x40, 0x4 ;  /* 0x000000000004789c */ /* 0x000fe20003f0e870 */
[----:B--2---:R-:W-:-:S13]  /*0d50*/  ISETP.GE.AND P0, PT, R15, R0, PT ;  /* 0x000000000f00720c */ /* 0x004fda0003f06270 */
[----:B------:R-:W0:Y:S01]  /*0d60*/  @!P0 LDS R11, [UR9+0x4] ;  /* 0x00000409ff0b8984 */ /* 0x000e220008000800 */
[----:B------:R-:W-:-:S03]  /*0d70*/  UIADD3 UR9, UPT, UPT, UR9, 0x10, URZ ;  /* 0x0000001009097890 */ /* 0x000fc6000fffe0ff */
[----:B------:R2:W-:Y:S04]  /*0d80*/  @!P0 STG.E desc[UR12][R2.64], R15 ;  /* 0x0000000f02008986 */ /* 0x0005e8000c10190c */
[----:B0-----:R2:W-:Y:S05]  /*0d90*/  @!P0 STG.E desc[UR12][R4.64], R11 ;  /* 0x0000000b04008986 */ /* 0x0015ea000c10190c */
.L_x_18:
[----:B------:R-:W-:-:S09]  /*0da0*/  UISETP.NE.OR UP0, UPT, UR10, URZ, UP0 ;  /* 0x000000ff0a00728c */ /* 0x000fd20008705670 */
[----:B------:R-:W-:Y:S05]  /*0db0*/  BRA.U !UP0, `(.L_x_14) ;  /* 0x00000001086c7547 */ /* 0x000fea000b800000 */
.L_x_15:
[----:B---3--:R-:W3:Y:S04]  /*0dc0*/  LDG.E R0, desc[UR12][R2.64] ;  /* 0x0000000c02007981 */ /* 0x008ee8000c1e1900 */
[----:B--2---:R-:W3:Y:S04]  /*0dd0*/  LDS.64 R10, [UR8+-0x8] ;  /* 0xfffff808ff0a7984 */ /* 0x004ee80008000a00 */
[----:B-1----:R-:W-:Y:S01]  /*0de0*/  LDS.64 R14, [UR8] ;  /* 0x00000008ff0e7984 */ /* 0x002fe20008000a00 */
[----:B---3--:R-:W-:-:S13]  /*0df0*/  ISETP.GE.AND P0, PT, R10, R0, PT ;  /* 0x000000000a00720c */ /* 0x008fda0003f06270 */
[----:B0-----:R-:W0:Y:S04]  /*0e00*/  @!P0 LDS R7, [UR9+-0x8] ;  /* 0xfffff809ff078984 */ /* 0x001e280008000800 */
[----:B------:R-:W-:Y:S04]  /*0e10*/  @!P0 STG.E desc[UR12][R2.64], R10 ;  /* 0x0000000a02008986 */ /* 0x000fe8000c10190c */
[----:B0-----:R-:W-:Y:S04]  /*0e20*/  @!P0 STG.E desc[UR12][R4.64], R7 ;  /* 0x0000000704008986 */ /* 0x001fe8000c10190c */
[----:B------:R-:W2:Y:S02]  /*0e30*/  @!P0 LDG.E R0, desc[UR12][R2.64] ;  /* 0x0000000c02008981 */ /* 0x000ea4000c1e1900 */
        /* <DEDUP_REMOVED lines=12> */
[----:B------:R-:W-:Y:S01]  /*0f00*/  UISETP.NE.AND UP0, UPT, UR10, URZ, UPT ;  /* 0x000000ff0a00728c */ /* 0x000fe2000bf05270 */
[----:B--2---:R-:W-:-:S13]  /*0f10*/  ISETP.GE.AND P0, PT, R15, R0, PT ;  /* 0x000000000f00720c */ /* 0x004fda0003f06270 */
[----:B------:R-:W0:Y:S01]  /*0f20*/  @!P0 LDS R7, [UR9+0x4] ;  /* 0x00000409ff078984 */ /* 0x000e220008000800 */
[----:B------:R-:W-:-:S03]  /*0f30*/  UIADD3 UR9, UPT, UPT, UR9, 0x10, URZ ;  /* 0x0000001009097890 */ /* 0x000fc6000fffe0ff */
[----:B------:R3:W-:Y:S04]  /*0f40*/  @!P0 STG.E desc[UR12][R2.64], R15 ;  /* 0x0000000f02008986 */ /* 0x0007e8000c10190c */
[----:B0-----:R3:W-:Y:S01]  /*0f50*/  @!P0 STG.E desc[UR12][R4.64], R7 ;  /* 0x0000000704008986 */ /* 0x0017e2000c10190c */
[----:B------:R-:W-:Y:S05]  /*0f60*/  BRA.U UP0, `(.L_x_15) ;  /* 0xfffffffd00947547 */ /* 0x000fea000b83ffff */
.L_x_14:
[----:B------:R-:W-:-:S13]  /*0f70*/  ISETP.NE.AND P0, PT, RZ, UR7, PT ;  /* 0x00000007ff007c0c */ /* 0x000fda000bf05270 */
[----:B------:R-:W-:Y:S05]  /*0f80*/  @!P0 EXIT ;  /* 0x000000000000894d */ /* 0x000fea0003800000 */
[----:B------:R-:W-:Y:S02]  /*0f90*/  ULEA UR8, UR4, UR6, 0x2 ;  /* 0x0000000604087291 */ /* 0x000fe4000f8e10ff */
[----:B------:R-:W-:Y:S02]  /*0fa0*/  ULEA UR4, UR4, UR5, 0x2 ;  /* 0x0000000504047291 */ /* 0x000fe4000f8e10ff */
[----:B------:R-:W-:-:S12]  /*0fb0*/  UIADD3 UR7, UPT, UPT, -UR7, URZ, URZ ;  /* 0x000000ff07077290 */ /* 0x000fd8000fffe1ff */
.L_x_19:
[----:B----4-:R-:W4:Y:S01]  /*0fc0*/  LDG.E R0, desc[UR12][R2.64] ;  /* 0x0000000c02007981 */ /* 0x010f22000c1e1900 */
[----:B------:R-:W-:-:S03]  /*0fd0*/  UIADD3 UR7, UPT, UPT, UR7, 0x1, URZ ;  /* 0x0000000107077890 */ /* 0x000fc6000fffe0ff */
[----:B0-----:R-:W4:Y:S01]  /*0fe0*/  LDS R9, [UR4] ;  /* 0x00000004ff097984 */ /* 0x001f220008000800 */
[----:B------:R-:W-:Y:S02]  /*0ff0*/  UISETP.NE.AND UP0, UPT, UR7, URZ, UPT ;  /* 0x000000ff0700728c */ /* 0x000fe4000bf05270 */
[----:B------:R-:W-:Y:S01]  /*1000*/  UIADD3 UR4, UPT, UPT, UR4, 0x4, URZ ;  /* 0x0000000404047890 */ /* 0x000fe2000fffe0ff */
[----:B----4-:R-:W-:-:S13]  /*1010*/  ISETP.GE.AND P0, PT, R9, R0, PT ;  /* 0x000000000900720c */ /* 0x010fda0003f06270 */
[----:B-1-3--:R-:W0:Y:S01]  /*1020*/  @!P0 LDS R7, [UR8] ;  /* 0x00000008ff078984 */ /* 0x00ae220008000800 */
[----:B------:R-:W-:-:S03]  /*1030*/  UIADD3 UR8, UPT, UPT, UR8, 0x4, URZ ;  /* 0x0000000408087890 */ /* 0x000fc6000fffe0ff */
[----:B------:R4:W-:Y:S04]  /*1040*/  @!P0 STG.E desc[UR12][R2.64], R9 ;  /* 0x0000000902008986 */ /* 0x0009e8000c10190c */
[----:B0-----:R4:W-:Y:S01]  /*1050*/  @!P0 STG.E desc[UR12][R4.64], R7 ;  /* 0x0000000704008986 */ /* 0x0019e2000c10190c */
[----:B------:R-:W-:Y:S05]  /*1060*/  BRA.U UP0, `(.L_x_19) ;  /* 0xfffffffd00d47547 */ /* 0x000fea000b83ffff */
[----:B------:R-:W-:Y:S05]  /*1070*/  EXIT ;  /* 0x000000000000794d */ /* 0x000fea0003800000 */
.L_x_20:
        /* <DEDUP_REMOVED lines=16> */
.L_x_23:


//--------------------- .nv.shared.reserved.0     --------------------------
	.section	.nv.shared.reserved.0,"aw",@nobits
	.weak		__nv_reservedSMEM_offset_0_alias
	.size		__nv_reservedSMEM_offset_0_alias, 0, 64
	.other		__nv_reservedSMEM_offset_0_alias,@"STO_CUDA_RESERVED_SHARED STV_DEFAULT"
__nv_reservedSMEM_offset_0_alias:
	.zero		0
	.zero		64


//--------------------- .nv.shared._Z12FindLocalMiniPiS_S_S_ --------------------------
	.section	.nv.shared._Z12FindLocalMiniPiS_S_S_,"aw",@nobits
	.sectionflags	@""
	.align	4
.nv.shared._Z12FindLocalMiniPiS_S_S_:
	.zero		9216


//--------------------- .nv.constant0._Z10UpdatePathiPiS_S_S_S_S_ --------------------------
	.section	.nv.constant0._Z10UpdatePathiPiS_S_S_S_S_,"a",@progbits
	.sectionflags	@""
	.align	4
.nv.constant0._Z10UpdatePathiPiS_S_S_S_S_:
	.zero		952


//--------------------- .nv.constant0._Z15UpdateGlobalMinPiS_S_S_S_ --------------------------
	.section	.nv.constant0._Z15UpdateGlobalMinPiS_S_S_S_,"a",@progbits
	.sectionflags	@""
	.align	4
.nv.constant0._Z15UpdateGlobalMinPiS_S_S_S_:
	.zero		936


//--------------------- .nv.constant0._Z12FindLocalMiniPiS_S_S_ --------------------------
	.section	.nv.constant0._Z12FindLocalMiniPiS_S_S_,"a",@progbits
	.sectionflags	@""
	.align	4
.nv.constant0._Z12FindLocalMiniPiS_S_S_:
	.zero		936


//--------------------- SYMBOLS --------------------------

	.type		.nv.reservedSmem.offset0,@object
	.size		.nv.reservedSmem.offset0,0x4
	.type		.nv.reservedSmem.cap,@object
	.size		.nv.reservedSmem.cap,0x4
